//
// Generated by NVIDIA NVVM Compiler
//
// Compiler Build ID: CL-36424714
// Cuda compilation tools, release 13.0, V13.0.88
// Based on NVVM 20.0.0
//

.version 9.0
.target sm_100
.address_size 64

	// .globl	_Z7atb_gpuPKfS0_Pfiii

.visible .entry _Z7atb_gpuPKfS0_Pfiii(
	.param .u64 .ptr .align 1 _Z7atb_gpuPKfS0_Pfiii_param_0,
	.param .u64 .ptr .align 1 _Z7atb_gpuPKfS0_Pfiii_param_1,
	.param .u64 .ptr .align 1 _Z7atb_gpuPKfS0_Pfiii_param_2,
	.param .u32 _Z7atb_gpuPKfS0_Pfiii_param_3,
	.param .u32 _Z7atb_gpuPKfS0_Pfiii_param_4,
	.param .u32 _Z7atb_gpuPKfS0_Pfiii_param_5
)
{
	.reg .pred 	%p<10>;
	.reg .b32 	%r<44>;
	.reg .b32 	%f<68>;
	.reg .b64 	%rd<53>;

	ld.param.u64 	%rd4, [_Z7atb_gpuPKfS0_Pfiii_param_0];
	ld.param.u64 	%rd5, [_Z7atb_gpuPKfS0_Pfiii_param_1];
	ld.param.u64 	%rd3, [_Z7atb_gpuPKfS0_Pfiii_param_2];
	ld.param.u32 	%r20, [_Z7atb_gpuPKfS0_Pfiii_param_3];
	ld.param.u32 	%r21, [_Z7atb_gpuPKfS0_Pfiii_param_4];
	ld.param.u32 	%r22, [_Z7atb_gpuPKfS0_Pfiii_param_5];
	cvta.to.global.u64 	%rd1, %rd5;
	cvta.to.global.u64 	%rd2, %rd4;
	mov.u32 	%r23, %ntid.x;
	mov.u32 	%r24, %ctaid.x;
	mov.u32 	%r25, %tid.x;
	mad.lo.s32 	%r1, %r23, %r24, %r25;
	mov.u32 	%r26, %ntid.y;
	mov.u32 	%r27, %ctaid.y;
	mov.u32 	%r28, %tid.y;
	mad.lo.s32 	%r2, %r26, %r27, %r28;
	setp.lt.s32 	%p1, %r22, 1;
	mov.f32 	%f67, 0f00000000;
	@%p1 bra 	$L__BB0_12;
	and.b32  	%r3, %r22, 7;
	setp.lt.u32 	%p2, %r22, 8;
	mov.f32 	%f67, 0f00000000;
	mov.b32 	%r42, 0;
	@%p2 bra 	$L__BB0_4;
	and.b32  	%r42, %r22, 2147483640;
	neg.s32 	%r40, %r42;
	shl.b32 	%r6, %r21, 3;
	shl.b32 	%r7, %r20, 3;
	mov.f32 	%f67, 0f00000000;
	mul.wide.s32 	%rd10, %r20, 4;
	mul.wide.s32 	%rd12, %r21, 4;
	mov.u32 	%r38, %r1;
	mov.u32 	%r39, %r2;
$L__BB0_3:
	.pragma "nounroll";
	mul.wide.s32 	%rd6, %r38, 4;
	add.s64 	%rd7, %rd2, %rd6;
	ld.global.nc.f32 	%f17, [%rd7];
	mul.wide.s32 	%rd8, %r39, 4;
	add.s64 	%rd9, %rd1, %rd8;
	ld.global.nc.f32 	%f18, [%rd9];
	fma.rn.f32 	%f19, %f17, %f18, %f67;
	add.s64 	%rd11, %rd7, %rd10;
	ld.global.nc.f32 	%f20, [%rd11];
	add.s64 	%rd13, %rd9, %rd12;
	ld.global.nc.f32 	%f21, [%rd13];
	fma.rn.f32 	%f22, %f20, %f21, %f19;
	add.s64 	%rd14, %rd11, %rd10;
	ld.global.nc.f32 	%f23, [%rd14];
	add.s64 	%rd15, %rd13, %rd12;
	ld.global.nc.f32 	%f24, [%rd15];
	fma.rn.f32 	%f25, %f23, %f24, %f22;
	add.s64 	%rd16, %rd14, %rd10;
	ld.global.nc.f32 	%f26, [%rd16];
	add.s64 	%rd17, %rd15, %rd12;
	ld.global.nc.f32 	%f27, [%rd17];
	fma.rn.f32 	%f28, %f26, %f27, %f25;
	add.s64 	%rd18, %rd16, %rd10;
	ld.global.nc.f32 	%f29, [%rd18];
	add.s64 	%rd19, %rd17, %rd12;
	ld.global.nc.f32 	%f30, [%rd19];
	fma.rn.f32 	%f31, %f29, %f30, %f28;
	add.s64 	%rd20, %rd18, %rd10;
	ld.global.nc.f32 	%f32, [%rd20];
	add.s64 	%rd21, %rd19, %rd12;
	ld.global.nc.f32 	%f33, [%rd21];
	fma.rn.f32 	%f34, %f32, %f33, %f31;
	add.s64 	%rd22, %rd20, %rd10;
	ld.global.nc.f32 	%f35, [%rd22];
	add.s64 	%rd23, %rd21, %rd12;
	ld.global.nc.f32 	%f36, [%rd23];
	fma.rn.f32 	%f37, %f35, %f36, %f34;
	add.s64 	%rd24, %rd22, %rd10;
	ld.global.nc.f32 	%f38, [%rd24];
	add.s64 	%rd25, %rd23, %rd12;
	ld.global.nc.f32 	%f39, [%rd25];
	fma.rn.f32 	%f67, %f38, %f39, %f37;
	add.s32 	%r40, %r40, 8;
	add.s32 	%r39, %r39, %r6;
	add.s32 	%r38, %r38, %r7;
	setp.ne.s32 	%p3, %r40, 0;
	@%p3 bra 	$L__BB0_3;
$L__BB0_4:
	setp.eq.s32 	%p4, %r3, 0;
	@%p4 bra 	$L__BB0_12;
	and.b32  	%r15, %r22, 3;
	setp.lt.u32 	%p5, %r3, 4;
	@%p5 bra 	$L__BB0_7;
	mad.lo.s32 	%r30, %r42, %r20, %r1;
	mul.wide.s32 	%rd26, %r30, 4;
	add.s64 	%rd27, %rd2, %rd26;
	ld.global.nc.f32 	%f41, [%rd27];
	mad.lo.s32 	%r31, %r42, %r21, %r2;
	mul.wide.s32 	%rd28, %r31, 4;
	add.s64 	%rd29, %rd1, %rd28;
	ld.global.nc.f32 	%f42, [%rd29];
	fma.rn.f32 	%f43, %f41, %f42, %f67;
	mul.wide.s32 	%rd30, %r20, 4;
	add.s64 	%rd31, %rd27, %rd30;
	ld.global.nc.f32 	%f44, [%rd31];
	mul.wide.s32 	%rd32, %r21, 4;
	add.s64 	%rd33, %rd29, %rd32;
	ld.global.nc.f32 	%f45, [%rd33];
	fma.rn.f32 	%f46, %f44, %f45, %f43;
	add.s64 	%rd34, %rd31, %rd30;
	ld.global.nc.f32 	%f47, [%rd34];
	add.s64 	%rd35, %rd33, %rd32;
	ld.global.nc.f32 	%f48, [%rd35];
	fma.rn.f32 	%f49, %f47, %f48, %f46;
	add.s64 	%rd36, %rd34, %rd30;
	ld.global.nc.f32 	%f50, [%rd36];
	add.s64 	%rd37, %rd35, %rd32;
	ld.global.nc.f32 	%f51, [%rd37];
	fma.rn.f32 	%f67, %f50, %f51, %f49;
	add.s32 	%r42, %r42, 4;
$L__BB0_7:
	setp.eq.s32 	%p6, %r15, 0;
	@%p6 bra 	$L__BB0_12;
	setp.eq.s32 	%p7, %r15, 1;
	@%p7 bra 	$L__BB0_10;
	mad.lo.s32 	%r32, %r42, %r20, %r1;
	mul.wide.s32 	%rd38, %r32, 4;
	add.s64 	%rd39, %rd2, %rd38;
	ld.global.nc.f32 	%f53, [%rd39];
	mad.lo.s32 	%r33, %r42, %r21, %r2;
	mul.wide.s32 	%rd40, %r33, 4;
	add.s64 	%rd41, %rd1, %rd40;
	ld.global.nc.f32 	%f54, [%rd41];
	fma.rn.f32 	%f55, %f53, %f54, %f67;
	mul.wide.s32 	%rd42, %r20, 4;
	add.s64 	%rd43, %rd39, %rd42;
	ld.global.nc.f32 	%f56, [%rd43];
	mul.wide.s32 	%rd44, %r21, 4;
	add.s64 	%rd45, %rd41, %rd44;
	ld.global.nc.f32 	%f57, [%rd45];
	fma.rn.f32 	%f67, %f56, %f57, %f55;
	add.s32 	%r42, %r42, 2;
$L__BB0_10:
	and.b32  	%r34, %r22, 1;
	setp.eq.b32 	%p8, %r34, 1;
	not.pred 	%p9, %p8;
	@%p9 bra 	$L__BB0_12;
	mad.lo.s32 	%r35, %r42, %r20, %r1;
	mul.wide.s32 	%rd46, %r35, 4;
	add.s64 	%rd47, %rd2, %rd46;
	ld.global.nc.f32 	%f58, [%rd47];
	mad.lo.s32 	%r36, %r42, %r21, %r2;
	mul.wide.s32 	%rd48, %r36, 4;
	add.s64 	%rd49, %rd1, %rd48;
	ld.global.nc.f32 	%f59, [%rd49];
	fma.rn.f32 	%f67, %f58, %f59, %f67;
$L__BB0_12:
	cvta.to.global.u64 	%rd50, %rd3;
	mad.lo.s32 	%r37, %r21, %r1, %r2;
	mul.wide.s32 	%rd51, %r37, 4;
	add.s64 	%rd52, %rd50, %rd51;
	st.global.f32 	[%rd52], %f67;
	ret;

}
	// .globl	_Z15atb_gpu_kunrollPKfS0_Pfiii
.visible .entry _Z15atb_gpu_kunrollPKfS0_Pfiii(
	.param .u64 .ptr .align 1 _Z15atb_gpu_kunrollPKfS0_Pfiii_param_0,
	.param .u64 .ptr .align 1 _Z15atb_gpu_kunrollPKfS0_Pfiii_param_1,
	.param .u64 .ptr .align 1 _Z15atb_gpu_kunrollPKfS0_Pfiii_param_2,
	.param .u32 _Z15atb_gpu_kunrollPKfS0_Pfiii_param_3,
	.param .u32 _Z15atb_gpu_kunrollPKfS0_Pfiii_param_4,
	.param .u32 _Z15atb_gpu_kunrollPKfS0_Pfiii_param_5
)
{
	.reg .pred 	%p<7>;
	.reg .b32 	%r<45>;
	.reg .b32 	%f<102>;
	.reg .b64 	%rd<77>;

	ld.param.u64 	%rd4, [_Z15atb_gpu_kunrollPKfS0_Pfiii_param_0];
	ld.param.u64 	%rd5, [_Z15atb_gpu_kunrollPKfS0_Pfiii_param_1];
	ld.param.u64 	%rd3, [_Z15atb_gpu_kunrollPKfS0_Pfiii_param_2];
	ld.param.u32 	%r19, [_Z15atb_gpu_kunrollPKfS0_Pfiii_param_3];
	ld.param.u32 	%r20, [_Z15atb_gpu_kunrollPKfS0_Pfiii_param_4];
	ld.param.u32 	%r21, [_Z15atb_gpu_kunrollPKfS0_Pfiii_param_5];
	cvta.to.global.u64 	%rd1, %rd5;
	cvta.to.global.u64 	%rd2, %rd4;
	mov.u32 	%r22, %ntid.x;
	mov.u32 	%r23, %ctaid.x;
	mov.u32 	%r24, %tid.x;
	mad.lo.s32 	%r1, %r22, %r23, %r24;
	mov.u32 	%r25, %ntid.y;
	mov.u32 	%r26, %ctaid.y;
	mov.u32 	%r27, %tid.y;
	mad.lo.s32 	%r2, %r25, %r26, %r27;
	setp.lt.s32 	%p1, %r21, 1;
	mov.f32 	%f101, 0f00000000;
	@%p1 bra 	$L__BB1_9;
	add.s32 	%r3, %r21, -1;
	shr.u32 	%r29, %r3, 2;
	add.s32 	%r4, %r29, 1;
	setp.lt.u32 	%p2, %r21, 13;
	mov.f32 	%f101, 0f00000000;
	mov.b32 	%r43, 0;
	@%p2 bra 	$L__BB1_4;
	shl.b32 	%r5, %r20, 4;
	shl.b32 	%r6, %r19, 4;
	and.b32  	%r31, %r4, 2147483644;
	neg.s32 	%r39, %r31;
	mov.f32 	%f101, 0f00000000;
	mov.b32 	%r43, 0;
	mul.wide.s32 	%rd10, %r19, 4;
	mul.wide.s32 	%rd12, %r20, 4;
	mov.u32 	%r40, %r1;
	mov.u32 	%r41, %r2;
$L__BB1_3:
	.pragma "nounroll";
	mul.wide.s32 	%rd6, %r40, 4;
	add.s64 	%rd7, %rd2, %rd6;
	ld.global.nc.f32 	%f14, [%rd7];
	mul.wide.s32 	%rd8, %r41, 4;
	add.s64 	%rd9, %rd1, %rd8;
	ld.global.nc.f32 	%f15, [%rd9];
	fma.rn.f32 	%f16, %f14, %f15, %f101;
	add.s64 	%rd11, %rd7, %rd10;
	ld.global.nc.f32 	%f17, [%rd11];
	add.s64 	%rd13, %rd9, %rd12;
	ld.global.nc.f32 	%f18, [%rd13];
	fma.rn.f32 	%f19, %f17, %f18, %f16;
	add.s64 	%rd14, %rd11, %rd10;
	ld.global.nc.f32 	%f20, [%rd14];
	add.s64 	%rd15, %rd13, %rd12;
	ld.global.nc.f32 	%f21, [%rd15];
	fma.rn.f32 	%f22, %f20, %f21, %f19;
	add.s64 	%rd16, %rd14, %rd10;
	ld.global.nc.f32 	%f23, [%rd16];
	add.s64 	%rd17, %rd15, %rd12;
	ld.global.nc.f32 	%f24, [%rd17];
	fma.rn.f32 	%f25, %f23, %f24, %f22;
	add.s64 	%rd18, %rd16, %rd10;
	ld.global.nc.f32 	%f26, [%rd18];
	add.s64 	%rd19, %rd17, %rd12;
	ld.global.nc.f32 	%f27, [%rd19];
	fma.rn.f32 	%f28, %f26, %f27, %f25;
	add.s64 	%rd20, %rd18, %rd10;
	ld.global.nc.f32 	%f29, [%rd20];
	add.s64 	%rd21, %rd19, %rd12;
	ld.global.nc.f32 	%f30, [%rd21];
	fma.rn.f32 	%f31, %f29, %f30, %f28;
	add.s64 	%rd22, %rd20, %rd10;
	ld.global.nc.f32 	%f32, [%rd22];
	add.s64 	%rd23, %rd21, %rd12;
	ld.global.nc.f32 	%f33, [%rd23];
	fma.rn.f32 	%f34, %f32, %f33, %f31;
	add.s64 	%rd24, %rd22, %rd10;
	ld.global.nc.f32 	%f35, [%rd24];
	add.s64 	%rd25, %rd23, %rd12;
	ld.global.nc.f32 	%f36, [%rd25];
	fma.rn.f32 	%f37, %f35, %f36, %f34;
	add.s64 	%rd26, %rd24, %rd10;
	ld.global.nc.f32 	%f38, [%rd26];
	add.s64 	%rd27, %rd25, %rd12;
	ld.global.nc.f32 	%f39, [%rd27];
	fma.rn.f32 	%f40, %f38, %f39, %f37;
	add.s64 	%rd28, %rd26, %rd10;
	ld.global.nc.f32 	%f41, [%rd28];
	add.s64 	%rd29, %rd27, %rd12;
	ld.global.nc.f32 	%f42, [%rd29];
	fma.rn.f32 	%f43, %f41, %f42, %f40;
	add.s64 	%rd30, %rd28, %rd10;
	ld.global.nc.f32 	%f44, [%rd30];
	add.s64 	%rd31, %rd29, %rd12;
	ld.global.nc.f32 	%f45, [%rd31];
	fma.rn.f32 	%f46, %f44, %f45, %f43;
	add.s64 	%rd32, %rd30, %rd10;
	ld.global.nc.f32 	%f47, [%rd32];
	add.s64 	%rd33, %rd31, %rd12;
	ld.global.nc.f32 	%f48, [%rd33];
	fma.rn.f32 	%f49, %f47, %f48, %f46;
	add.s64 	%rd34, %rd32, %rd10;
	ld.global.nc.f32 	%f50, [%rd34];
	add.s64 	%rd35, %rd33, %rd12;
	ld.global.nc.f32 	%f51, [%rd35];
	fma.rn.f32 	%f52, %f50, %f51, %f49;
	add.s64 	%rd36, %rd34, %rd10;
	ld.global.nc.f32 	%f53, [%rd36];
	add.s64 	%rd37, %rd35, %rd12;
	ld.global.nc.f32 	%f54, [%rd37];
	fma.rn.f32 	%f55, %f53, %f54, %f52;
	add.s64 	%rd38, %rd36, %rd10;
	ld.global.nc.f32 	%f56, [%rd38];
	add.s64 	%rd39, %rd37, %rd12;
	ld.global.nc.f32 	%f57, [%rd39];
	fma.rn.f32 	%f58, %f56, %f57, %f55;
	add.s64 	%rd40, %rd38, %rd10;
	ld.global.nc.f32 	%f59, [%rd40];
	add.s64 	%rd41, %rd39, %rd12;
	ld.global.nc.f32 	%f60, [%rd41];
	fma.rn.f32 	%f101, %f59, %f60, %f58;
	add.s32 	%r43, %r43, 16;
	add.s32 	%r41, %r41, %r5;
	add.s32 	%r40, %r40, %r6;
	add.s32 	%r39, %r39, 4;
	setp.ne.s32 	%p3, %r39, 0;
	@%p3 bra 	$L__BB1_3;
$L__BB1_4:
	and.b32  	%r32, %r4, 3;
	setp.eq.s32 	%p4, %r32, 0;
	@%p4 bra 	$L__BB1_9;
	setp.eq.s32 	%p5, %r32, 1;
	@%p5 bra 	$L__BB1_7;
	mad.lo.s32 	%r33, %r43, %r19, %r1;
	mul.wide.s32 	%rd42, %r33, 4;
	add.s64 	%rd43, %rd2, %rd42;
	ld.global.nc.f32 	%f62, [%rd43];
	mad.lo.s32 	%r34, %r43, %r20, %r2;
	mul.wide.s32 	%rd44, %r34, 4;
	add.s64 	%rd45, %rd1, %rd44;
	ld.global.nc.f32 	%f63, [%rd45];
	fma.rn.f32 	%f64, %f62, %f63, %f101;
	mul.wide.s32 	%rd46, %r19, 4;
	add.s64 	%rd47, %rd43, %rd46;
	ld.global.nc.f32 	%f65, [%rd47];
	mul.wide.s32 	%rd48, %r20, 4;
	add.s64 	%rd49, %rd45, %rd48;
	ld.global.nc.f32 	%f66, [%rd49];
	fma.rn.f32 	%f67, %f65, %f66, %f64;
	add.s64 	%rd50, %rd47, %rd46;
	ld.global.nc.f32 	%f68, [%rd50];
	add.s64 	%rd51, %rd49, %rd48;
	ld.global.nc.f32 	%f69, [%rd51];
	fma.rn.f32 	%f70, %f68, %f69, %f67;
	add.s64 	%rd52, %rd50, %rd46;
	ld.global.nc.f32 	%f71, [%rd52];
	add.s64 	%rd53, %rd51, %rd48;
	ld.global.nc.f32 	%f72, [%rd53];
	fma.rn.f32 	%f73, %f71, %f72, %f70;
	add.s64 	%rd54, %rd52, %rd46;
	ld.global.nc.f32 	%f74, [%rd54];
	add.s64 	%rd55, %rd53, %rd48;
	ld.global.nc.f32 	%f75, [%rd55];
	fma.rn.f32 	%f76, %f74, %f75, %f73;
	add.s64 	%rd56, %rd54, %rd46;
	ld.global.nc.f32 	%f77, [%rd56];
	add.s64 	%rd57, %rd55, %rd48;
	ld.global.nc.f32 	%f78, [%rd57];
	fma.rn.f32 	%f79, %f77, %f78, %f76;
	add.s64 	%rd58, %rd56, %rd46;
	ld.global.nc.f32 	%f80, [%rd58];
	add.s64 	%rd59, %rd57, %rd48;
	ld.global.nc.f32 	%f81, [%rd59];
	fma.rn.f32 	%f82, %f80, %f81, %f79;
	add.s64 	%rd60, %rd58, %rd46;
	ld.global.nc.f32 	%f83, [%rd60];
	add.s64 	%rd61, %rd59, %rd48;
	ld.global.nc.f32 	%f84, [%rd61];
	fma.rn.f32 	%f101, %f83, %f84, %f82;
	add.s32 	%r43, %r43, 8;
$L__BB1_7:
	and.b32  	%r35, %r3, 4;
	setp.ne.s32 	%p6, %r35, 0;
	@%p6 bra 	$L__BB1_9;
	mad.lo.s32 	%r36, %r43, %r19, %r1;
	mul.wide.s32 	%rd62, %r36, 4;
	add.s64 	%rd63, %rd2, %rd62;
	ld.global.nc.f32 	%f85, [%rd63];
	mad.lo.s32 	%r37, %r43, %r20, %r2;
	mul.wide.s32 	%rd64, %r37, 4;
	add.s64 	%rd65, %rd1, %rd64;
	ld.global.nc.f32 	%f86, [%rd65];
	fma.rn.f32 	%f87, %f85, %f86, %f101;
	mul.wide.s32 	%rd66, %r19, 4;
	add.s64 	%rd67, %rd63, %rd66;
	ld.global.nc.f32 	%f88, [%rd67];
	mul.wide.s32 	%rd68, %r20, 4;
	add.s64 	%rd69, %rd65, %rd68;
	ld.global.nc.f32 	%f89, [%rd69];
	fma.rn.f32 	%f90, %f88, %f89, %f87;
	add.s64 	%rd70, %rd67, %rd66;
	ld.global.nc.f32 	%f91, [%rd70];
	add.s64 	%rd71, %rd69, %rd68;
	ld.global.nc.f32 	%f92, [%rd71];
	fma.rn.f32 	%f93, %f91, %f92, %f90;
	add.s64 	%rd72, %rd70, %rd66;
	ld.global.nc.f32 	%f94, [%rd72];
	add.s64 	%rd73, %rd71, %rd68;
	ld.global.nc.f32 	%f95, [%rd73];
	fma.rn.f32 	%f101, %f94, %f95, %f93;
$L__BB1_9:
	cvta.to.global.u64 	%rd74, %rd3;
	mad.lo.s32 	%r38, %r20, %r1, %r2;
	mul.wide.s32 	%rd75, %r38, 4;
	add.s64 	%rd76, %rd74, %rd75;
	st.global.f32 	[%rd76], %f101;
	ret;

}
	// .globl	_Z15atb_gpu_junrollPKfS0_Pfiii
.visible .entry _Z15atb_gpu_junrollPKfS0_Pfiii(
	.param .u64 .ptr .align 1 _Z15atb_gpu_junrollPKfS0_Pfiii_param_0,
	.param .u64 .ptr .align 1 _Z15atb_gpu_junrollPKfS0_Pfiii_param_1,
	.param .u64 .ptr .align 1 _Z15atb_gpu_junrollPKfS0_Pfiii_param_2,
	.param .u32 _Z15atb_gpu_junrollPKfS0_Pfiii_param_3,
	.param .u32 _Z15atb_gpu_junrollPKfS0_Pfiii_param_4,
	.param .u32 _Z15atb_gpu_junrollPKfS0_Pfiii_param_5
)
{
	.reg .pred 	%p<8>;
	.reg .b32 	%r<39>;
	.reg .b32 	%f<117>;
	.reg .b64 	%rd<34>;

	ld.param.u64 	%rd4, [_Z15atb_gpu_junrollPKfS0_Pfiii_param_0];
	ld.param.u64 	%rd5, [_Z15atb_gpu_junrollPKfS0_Pfiii_param_1];
	ld.param.u32 	%r17, [_Z15atb_gpu_junrollPKfS0_Pfiii_param_3];
	ld.param.u32 	%r18, [_Z15atb_gpu_junrollPKfS0_Pfiii_param_4];
	ld.param.u32 	%r19, [_Z15atb_gpu_junrollPKfS0_Pfiii_param_5];
	cvta.to.global.u64 	%rd1, %rd5;
	cvta.to.global.u64 	%rd2, %rd4;
	mov.u32 	%r20, %ntid.x;
	mov.u32 	%r21, %ctaid.x;
	mov.u32 	%r22, %tid.x;
	mad.lo.s32 	%r1, %r20, %r21, %r22;
	mov.u32 	%r23, %ntid.y;
	mov.u32 	%r24, %ctaid.y;
	mov.u32 	%r25, %tid.y;
	mad.lo.s32 	%r26, %r23, %r24, %r25;
	shl.b32 	%r2, %r26, 2;
	setp.lt.s32 	%p1, %r19, 1;
	mov.f32 	%f113, 0f00000000;
	mov.f32 	%f114, %f113;
	mov.f32 	%f115, %f113;
	mov.f32 	%f116, %f113;
	@%p1 bra 	$L__BB2_9;
	and.b32  	%r3, %r19, 3;
	setp.lt.u32 	%p2, %r19, 4;
	mov.f32 	%f116, 0f00000000;
	mov.b32 	%r38, 0;
	mov.f32 	%f115, %f116;
	mov.f32 	%f114, %f116;
	mov.f32 	%f113, %f116;
	@%p2 bra 	$L__BB2_4;
	and.b32  	%r38, %r19, 2147483644;
	neg.s32 	%r36, %r38;
	shl.b32 	%r6, %r18, 2;
	shl.b32 	%r7, %r17, 2;
	mov.f32 	%f116, 0f00000000;
	mul.wide.s32 	%rd10, %r17, 4;
	mul.wide.s32 	%rd12, %r18, 4;
	mov.u32 	%r34, %r1;
	mov.u32 	%r35, %r2;
$L__BB2_3:
	.pragma "nounroll";
	mul.wide.s32 	%rd6, %r34, 4;
	add.s64 	%rd7, %rd2, %rd6;
	ld.global.nc.f32 	%f41, [%rd7];
	mul.wide.s32 	%rd8, %r35, 4;
	add.s64 	%rd9, %rd1, %rd8;
	ld.global.nc.f32 	%f42, [%rd9];
	fma.rn.f32 	%f43, %f41, %f42, %f113;
	ld.global.nc.f32 	%f44, [%rd9+4];
	fma.rn.f32 	%f45, %f41, %f44, %f114;
	ld.global.nc.f32 	%f46, [%rd9+8];
	fma.rn.f32 	%f47, %f41, %f46, %f115;
	ld.global.nc.f32 	%f48, [%rd9+12];
	fma.rn.f32 	%f49, %f41, %f48, %f116;
	add.s64 	%rd11, %rd7, %rd10;
	ld.global.nc.f32 	%f50, [%rd11];
	add.s64 	%rd13, %rd9, %rd12;
	ld.global.nc.f32 	%f51, [%rd13];
	fma.rn.f32 	%f52, %f50, %f51, %f43;
	ld.global.nc.f32 	%f53, [%rd13+4];
	fma.rn.f32 	%f54, %f50, %f53, %f45;
	ld.global.nc.f32 	%f55, [%rd13+8];
	fma.rn.f32 	%f56, %f50, %f55, %f47;
	ld.global.nc.f32 	%f57, [%rd13+12];
	fma.rn.f32 	%f58, %f50, %f57, %f49;
	add.s64 	%rd14, %rd11, %rd10;
	ld.global.nc.f32 	%f59, [%rd14];
	add.s64 	%rd15, %rd13, %rd12;
	ld.global.nc.f32 	%f60, [%rd15];
	fma.rn.f32 	%f61, %f59, %f60, %f52;
	ld.global.nc.f32 	%f62, [%rd15+4];
	fma.rn.f32 	%f63, %f59, %f62, %f54;
	ld.global.nc.f32 	%f64, [%rd15+8];
	fma.rn.f32 	%f65, %f59, %f64, %f56;
	ld.global.nc.f32 	%f66, [%rd15+12];
	fma.rn.f32 	%f67, %f59, %f66, %f58;
	add.s64 	%rd16, %rd14, %rd10;
	ld.global.nc.f32 	%f68, [%rd16];
	add.s64 	%rd17, %rd15, %rd12;
	ld.global.nc.f32 	%f69, [%rd17];
	fma.rn.f32 	%f113, %f68, %f69, %f61;
	ld.global.nc.f32 	%f70, [%rd17+4];
	fma.rn.f32 	%f114, %f68, %f70, %f63;
	ld.global.nc.f32 	%f71, [%rd17+8];
	fma.rn.f32 	%f115, %f68, %f71, %f65;
	ld.global.nc.f32 	%f72, [%rd17+12];
	fma.rn.f32 	%f116, %f68, %f72, %f67;
	add.s32 	%r36, %r36, 4;
	add.s32 	%r35, %r35, %r6;
	add.s32 	%r34, %r34, %r7;
	setp.ne.s32 	%p3, %r36, 0;
	@%p3 bra 	$L__BB2_3;
$L__BB2_4:
	setp.eq.s32 	%p4, %r3, 0;
	@%p4 bra 	$L__BB2_9;
	setp.eq.s32 	%p5, %r3, 1;
	@%p5 bra 	$L__BB2_7;
	mad.lo.s32 	%r28, %r38, %r17, %r1;
	mul.wide.s32 	%rd18, %r28, 4;
	add.s64 	%rd19, %rd2, %rd18;
	ld.global.nc.f32 	%f74, [%rd19];
	mad.lo.s32 	%r29, %r38, %r18, %r2;
	mul.wide.s32 	%rd20, %r29, 4;
	add.s64 	%rd21, %rd1, %rd20;
	ld.global.nc.f32 	%f75, [%rd21];
	fma.rn.f32 	%f76, %f74, %f75, %f113;
	ld.global.nc.f32 	%f77, [%rd21+4];
	fma.rn.f32 	%f78, %f74, %f77, %f114;
	ld.global.nc.f32 	%f79, [%rd21+8];
	fma.rn.f32 	%f80, %f74, %f79, %f115;
	ld.global.nc.f32 	%f81, [%rd21+12];
	fma.rn.f32 	%f82, %f74, %f81, %f116;
	mul.wide.s32 	%rd22, %r17, 4;
	add.s64 	%rd23, %rd19, %rd22;
	ld.global.nc.f32 	%f83, [%rd23];
	mul.wide.s32 	%rd24, %r18, 4;
	add.s64 	%rd25, %rd21, %rd24;
	ld.global.nc.f32 	%f84, [%rd25];
	fma.rn.f32 	%f113, %f83, %f84, %f76;
	ld.global.nc.f32 	%f85, [%rd25+4];
	fma.rn.f32 	%f114, %f83, %f85, %f78;
	ld.global.nc.f32 	%f86, [%rd25+8];
	fma.rn.f32 	%f115, %f83, %f86, %f80;
	ld.global.nc.f32 	%f87, [%rd25+12];
	fma.rn.f32 	%f116, %f83, %f87, %f82;
	add.s32 	%r38, %r38, 2;
$L__BB2_7:
	and.b32  	%r30, %r19, 1;
	setp.eq.b32 	%p6, %r30, 1;
	not.pred 	%p7, %p6;
	@%p7 bra 	$L__BB2_9;
	mad.lo.s32 	%r31, %r38, %r17, %r1;
	mul.wide.s32 	%rd26, %r31, 4;
	add.s64 	%rd27, %rd2, %rd26;
	ld.global.nc.f32 	%f88, [%rd27];
	mad.lo.s32 	%r32, %r38, %r18, %r2;
	mul.wide.s32 	%rd28, %r32, 4;
	add.s64 	%rd29, %rd1, %rd28;
	ld.global.nc.f32 	%f89, [%rd29];
	fma.rn.f32 	%f113, %f88, %f89, %f113;
	ld.global.nc.f32 	%f90, [%rd29+4];
	fma.rn.f32 	%f114, %f88, %f90, %f114;
	ld.global.nc.f32 	%f91, [%rd29+8];
	fma.rn.f32 	%f115, %f88, %f91, %f115;
	ld.global.nc.f32 	%f92, [%rd29+12];
	fma.rn.f32 	%f116, %f88, %f92, %f116;
$L__BB2_9:
	ld.param.u64 	%rd33, [_Z15atb_gpu_junrollPKfS0_Pfiii_param_2];
	cvta.to.global.u64 	%rd30, %rd33;
	mad.lo.s32 	%r33, %r18, %r1, %r2;
	mul.wide.s32 	%rd31, %r33, 4;
	add.s64 	%rd32, %rd30, %rd31;
	st.global.f32 	[%rd32], %f113;
	st.global.f32 	[%rd32+4], %f114;
	st.global.f32 	[%rd32+8], %f115;
	st.global.f32 	[%rd32+12], %f116;
	ret;

}
	// .globl	_Z15atb_gpu_iunrollPKfS0_Pfiii
.visible .entry _Z15atb_gpu_iunrollPKfS0_Pfiii(
	.param .u64 .ptr .align 1 _Z15atb_gpu_iunrollPKfS0_Pfiii_param_0,
	.param .u64 .ptr .align 1 _Z15atb_gpu_iunrollPKfS0_Pfiii_param_1,
	.param .u64 .ptr .align 1 _Z15atb_gpu_iunrollPKfS0_Pfiii_param_2,
	.param .u32 _Z15atb_gpu_iunrollPKfS0_Pfiii_param_3,
	.param .u32 _Z15atb_gpu_iunrollPKfS0_Pfiii_param_4,
	.param .u32 _Z15atb_gpu_iunrollPKfS0_Pfiii_param_5
)
{
	.reg .pred 	%p<8>;
	.reg .b32 	%r<111>;
	.reg .b32 	%f<117>;
	.reg .b64 	%rd<85>;

	ld.param.u64 	%rd5, [_Z15atb_gpu_iunrollPKfS0_Pfiii_param_1];
	ld.param.u32 	%r54, [_Z15atb_gpu_iunrollPKfS0_Pfiii_param_3];
	ld.param.u32 	%r55, [_Z15atb_gpu_iunrollPKfS0_Pfiii_param_4];
	ld.param.u32 	%r56, [_Z15atb_gpu_iunrollPKfS0_Pfiii_param_5];
	cvta.to.global.u64 	%rd1, %rd5;
	mov.u32 	%r1, %ntid.x;
	mov.u32 	%r57, %ctaid.x;
	shl.b32 	%r2, %r57, 2;
	mov.u32 	%r3, %tid.x;
	mad.lo.s32 	%r4, %r2, %r1, %r3;
	mov.u32 	%r58, %ntid.y;
	mov.u32 	%r59, %ctaid.y;
	mov.u32 	%r60, %tid.y;
	mad.lo.s32 	%r5, %r58, %r59, %r60;
	setp.lt.s32 	%p1, %r56, 1;
	mov.f32 	%f113, 0f00000000;
	mov.f32 	%f114, %f113;
	mov.f32 	%f115, %f113;
	mov.f32 	%f116, %f113;
	@%p1 bra 	$L__BB3_9;
	setp.lt.u32 	%p2, %r56, 4;
	mov.f32 	%f116, 0f00000000;
	mov.b32 	%r110, 0;
	mov.f32 	%f115, %f116;
	mov.f32 	%f114, %f116;
	mov.f32 	%f113, %f116;
	@%p2 bra 	$L__BB3_4;
	and.b32  	%r62, %r56, 2147483644;
	neg.s32 	%r108, %r62;
	mad.lo.s32 	%r63, %r1, %r2, %r1;
	add.s32 	%r106, %r3, %r63;
	add.s32 	%r64, %r3, %r54;
	add.s32 	%r105, %r64, %r63;
	shl.b32 	%r65, %r54, 1;
	add.s32 	%r104, %r106, %r65;
	mul.lo.s32 	%r66, %r54, 3;
	add.s32 	%r103, %r106, %r66;
	add.s32 	%r67, %r2, 2;
	mul.lo.s32 	%r68, %r1, %r67;
	add.s32 	%r102, %r3, %r68;
	add.s32 	%r101, %r64, %r68;
	add.s32 	%r100, %r102, %r65;
	add.s32 	%r99, %r102, %r66;
	add.s32 	%r69, %r2, 3;
	mul.lo.s32 	%r70, %r1, %r69;
	add.s32 	%r98, %r3, %r70;
	add.s32 	%r97, %r64, %r70;
	add.s32 	%r96, %r98, %r65;
	add.s32 	%r95, %r98, %r66;
	mov.f32 	%f116, 0f00000000;
	mul.wide.s32 	%rd17, %r54, 4;
	mul.wide.s32 	%rd19, %r55, 4;
	mov.u32 	%r94, %r4;
	mov.u32 	%r107, %r5;
$L__BB3_3:
	.pragma "nounroll";
	ld.param.u64 	%rd82, [_Z15atb_gpu_iunrollPKfS0_Pfiii_param_0];
	and.b32  	%r110, %r56, 2147483644;
	cvta.to.global.u64 	%rd6, %rd82;
	mul.wide.s32 	%rd7, %r94, 4;
	add.s64 	%rd8, %rd6, %rd7;
	ld.global.nc.f32 	%f41, [%rd8];
	mul.wide.s32 	%rd9, %r107, 4;
	add.s64 	%rd10, %rd1, %rd9;
	ld.global.nc.f32 	%f42, [%rd10];
	fma.rn.f32 	%f43, %f41, %f42, %f113;
	mul.wide.u32 	%rd11, %r106, 4;
	add.s64 	%rd12, %rd6, %rd11;
	ld.global.nc.f32 	%f44, [%rd12];
	fma.rn.f32 	%f45, %f44, %f42, %f114;
	mul.wide.u32 	%rd13, %r102, 4;
	add.s64 	%rd14, %rd6, %rd13;
	ld.global.nc.f32 	%f46, [%rd14];
	fma.rn.f32 	%f47, %f46, %f42, %f115;
	mul.wide.u32 	%rd15, %r98, 4;
	add.s64 	%rd16, %rd6, %rd15;
	ld.global.nc.f32 	%f48, [%rd16];
	fma.rn.f32 	%f49, %f48, %f42, %f116;
	add.s64 	%rd18, %rd8, %rd17;
	ld.global.nc.f32 	%f50, [%rd18];
	add.s64 	%rd20, %rd10, %rd19;
	ld.global.nc.f32 	%f51, [%rd20];
	fma.rn.f32 	%f52, %f50, %f51, %f43;
	mul.wide.u32 	%rd21, %r105, 4;
	add.s64 	%rd22, %rd6, %rd21;
	ld.global.nc.f32 	%f53, [%rd22];
	fma.rn.f32 	%f54, %f53, %f51, %f45;
	mul.wide.u32 	%rd23, %r101, 4;
	add.s64 	%rd24, %rd6, %rd23;
	ld.global.nc.f32 	%f55, [%rd24];
	fma.rn.f32 	%f56, %f55, %f51, %f47;
	mul.wide.u32 	%rd25, %r97, 4;
	add.s64 	%rd26, %rd6, %rd25;
	ld.global.nc.f32 	%f57, [%rd26];
	fma.rn.f32 	%f58, %f57, %f51, %f49;
	add.s64 	%rd27, %rd18, %rd17;
	ld.global.nc.f32 	%f59, [%rd27];
	add.s64 	%rd28, %rd20, %rd19;
	ld.global.nc.f32 	%f60, [%rd28];
	fma.rn.f32 	%f61, %f59, %f60, %f52;
	mul.wide.u32 	%rd29, %r104, 4;
	add.s64 	%rd30, %rd6, %rd29;
	ld.global.nc.f32 	%f62, [%rd30];
	fma.rn.f32 	%f63, %f62, %f60, %f54;
	mul.wide.u32 	%rd31, %r100, 4;
	add.s64 	%rd32, %rd6, %rd31;
	ld.global.nc.f32 	%f64, [%rd32];
	fma.rn.f32 	%f65, %f64, %f60, %f56;
	mul.wide.u32 	%rd33, %r96, 4;
	add.s64 	%rd34, %rd6, %rd33;
	ld.global.nc.f32 	%f66, [%rd34];
	fma.rn.f32 	%f67, %f66, %f60, %f58;
	add.s64 	%rd35, %rd27, %rd17;
	ld.global.nc.f32 	%f68, [%rd35];
	add.s64 	%rd36, %rd28, %rd19;
	ld.global.nc.f32 	%f69, [%rd36];
	fma.rn.f32 	%f113, %f68, %f69, %f61;
	mul.wide.u32 	%rd37, %r103, 4;
	add.s64 	%rd38, %rd6, %rd37;
	ld.global.nc.f32 	%f70, [%rd38];
	fma.rn.f32 	%f114, %f70, %f69, %f63;
	mul.wide.u32 	%rd39, %r99, 4;
	add.s64 	%rd40, %rd6, %rd39;
	ld.global.nc.f32 	%f71, [%rd40];
	fma.rn.f32 	%f115, %f71, %f69, %f65;
	mul.wide.u32 	%rd41, %r95, 4;
	add.s64 	%rd42, %rd6, %rd41;
	ld.global.nc.f32 	%f72, [%rd42];
	fma.rn.f32 	%f116, %f72, %f69, %f67;
	add.s32 	%r108, %r108, 4;
	shl.b32 	%r71, %r55, 2;
	add.s32 	%r107, %r107, %r71;
	shl.b32 	%r72, %r54, 2;
	add.s32 	%r106, %r106, %r72;
	add.s32 	%r105, %r105, %r72;
	add.s32 	%r104, %r104, %r72;
	add.s32 	%r103, %r103, %r72;
	add.s32 	%r102, %r102, %r72;
	add.s32 	%r101, %r101, %r72;
	add.s32 	%r100, %r100, %r72;
	add.s32 	%r99, %r99, %r72;
	add.s32 	%r98, %r98, %r72;
	add.s32 	%r97, %r97, %r72;
	add.s32 	%r96, %r96, %r72;
	add.s32 	%r95, %r95, %r72;
	add.s32 	%r94, %r94, %r72;
	setp.ne.s32 	%p3, %r108, 0;
	@%p3 bra 	$L__BB3_3;
$L__BB3_4:
	and.b32  	%r51, %r56, 3;
	setp.eq.s32 	%p4, %r51, 0;
	@%p4 bra 	$L__BB3_9;
	ld.param.u64 	%rd83, [_Z15atb_gpu_iunrollPKfS0_Pfiii_param_0];
	cvta.to.global.u64 	%rd2, %rd83;
	setp.eq.s32 	%p5, %r51, 1;
	@%p5 bra 	$L__BB3_7;
	mad.lo.s32 	%r73, %r110, %r54, %r4;
	mul.wide.s32 	%rd43, %r73, 4;
	add.s64 	%rd44, %rd2, %rd43;
	ld.global.nc.f32 	%f74, [%rd44];
	mad.lo.s32 	%r74, %r110, %r55, %r5;
	mul.wide.s32 	%rd45, %r74, 4;
	add.s64 	%rd46, %rd1, %rd45;
	ld.global.nc.f32 	%f75, [%rd46];
	fma.rn.f32 	%f76, %f74, %f75, %f113;
	add.s32 	%r75, %r73, %r1;
	mul.wide.u32 	%rd47, %r75, 4;
	add.s64 	%rd48, %rd2, %rd47;
	ld.global.nc.f32 	%f77, [%rd48];
	fma.rn.f32 	%f78, %f77, %f75, %f114;
	add.s32 	%r76, %r75, %r1;
	mul.wide.u32 	%rd49, %r76, 4;
	add.s64 	%rd50, %rd2, %rd49;
	ld.global.nc.f32 	%f79, [%rd50];
	fma.rn.f32 	%f80, %f79, %f75, %f115;
	add.s32 	%r77, %r76, %r1;
	mul.wide.u32 	%rd51, %r77, 4;
	add.s64 	%rd52, %rd2, %rd51;
	ld.global.nc.f32 	%f81, [%rd52];
	fma.rn.f32 	%f82, %f81, %f75, %f116;
	mul.wide.s32 	%rd53, %r54, 4;
	add.s64 	%rd54, %rd44, %rd53;
	ld.global.nc.f32 	%f83, [%rd54];
	mul.wide.s32 	%rd55, %r55, 4;
	add.s64 	%rd56, %rd46, %rd55;
	ld.global.nc.f32 	%f84, [%rd56];
	fma.rn.f32 	%f113, %f83, %f84, %f76;
	add.s32 	%r78, %r75, %r54;
	mul.wide.u32 	%rd57, %r78, 4;
	add.s64 	%rd58, %rd2, %rd57;
	ld.global.nc.f32 	%f85, [%rd58];
	fma.rn.f32 	%f114, %f85, %f84, %f78;
	add.s32 	%r79, %r76, %r54;
	mul.wide.u32 	%rd59, %r79, 4;
	add.s64 	%rd60, %rd2, %rd59;
	ld.global.nc.f32 	%f86, [%rd60];
	fma.rn.f32 	%f115, %f86, %f84, %f80;
	add.s32 	%r80, %r77, %r54;
	mul.wide.u32 	%rd61, %r80, 4;
	add.s64 	%rd62, %rd2, %rd61;
	ld.global.nc.f32 	%f87, [%rd62];
	fma.rn.f32 	%f116, %f87, %f84, %f82;
	add.s32 	%r110, %r110, 2;
$L__BB3_7:
	and.b32  	%r81, %r56, 1;
	setp.eq.b32 	%p6, %r81, 1;
	not.pred 	%p7, %p6;
	@%p7 bra 	$L__BB3_9;
	mad.lo.s32 	%r82, %r110, %r54, %r4;
	mul.wide.s32 	%rd63, %r82, 4;
	add.s64 	%rd64, %rd2, %rd63;
	ld.global.nc.f32 	%f88, [%rd64];
	mad.lo.s32 	%r83, %r110, %r55, %r5;
	mul.wide.s32 	%rd65, %r83, 4;
	add.s64 	%rd66, %rd1, %rd65;
	ld.global.nc.f32 	%f89, [%rd66];
	fma.rn.f32 	%f113, %f88, %f89, %f113;
	add.s32 	%r84, %r82, %r1;
	mul.wide.u32 	%rd67, %r84, 4;
	add.s64 	%rd68, %rd2, %rd67;
	ld.global.nc.f32 	%f90, [%rd68];
	fma.rn.f32 	%f114, %f90, %f89, %f114;
	add.s32 	%r85, %r84, %r1;
	mul.wide.u32 	%rd69, %r85, 4;
	add.s64 	%rd70, %rd2, %rd69;
	ld.global.nc.f32 	%f91, [%rd70];
	fma.rn.f32 	%f115, %f91, %f89, %f115;
	add.s32 	%r86, %r85, %r1;
	mul.wide.u32 	%rd71, %r86, 4;
	add.s64 	%rd72, %rd2, %rd71;
	ld.global.nc.f32 	%f92, [%rd72];
	fma.rn.f32 	%f116, %f92, %f89, %f116;
$L__BB3_9:
	ld.param.u64 	%rd84, [_Z15atb_gpu_iunrollPKfS0_Pfiii_param_2];
	cvta.to.global.u64 	%rd73, %rd84;
	mad.lo.s32 	%r87, %r55, %r4, %r5;
	mul.wide.s32 	%rd74, %r87, 4;
	add.s64 	%rd75, %rd73, %rd74;
	st.global.f32 	[%rd75], %f113;
	add.s32 	%r88, %r4, %r1;
	mad.lo.s32 	%r89, %r55, %r88, %r5;
	mul.wide.u32 	%rd76, %r89, 4;
	add.s64 	%rd77, %rd73, %rd76;
	st.global.f32 	[%rd77], %f114;
	add.s32 	%r90, %r88, %r1;
	mad.lo.s32 	%r91, %r55, %r90, %r5;
	mul.wide.u32 	%rd78, %r91, 4;
	add.s64 	%rd79, %rd73, %rd78;
	st.global.f32 	[%rd79], %f115;
	add.s32 	%r92, %r90, %r1;
	mad.lo.s32 	%r93, %r55, %r92, %r5;
	mul.wide.u32 	%rd80, %r93, 4;
	add.s64 	%rd81, %rd73, %rd80;
	st.global.f32 	[%rd81], %f116;
	ret;

}
	// .globl	_Z16atb_gpu_ijunrollPKfS0_Pfiii
.visible .entry _Z16atb_gpu_ijunrollPKfS0_Pfiii(
	.param .u64 .ptr .align 1 _Z16atb_gpu_ijunrollPKfS0_Pfiii_param_0,
	.param .u64 .ptr .align 1 _Z16atb_gpu_ijunrollPKfS0_Pfiii_param_1,
	.param .u64 .ptr .align 1 _Z16atb_gpu_ijunrollPKfS0_Pfiii_param_2,
	.param .u32 _Z16atb_gpu_ijunrollPKfS0_Pfiii_param_3,
	.param .u32 _Z16atb_gpu_ijunrollPKfS0_Pfiii_param_4,
	.param .u32 _Z16atb_gpu_ijunrollPKfS0_Pfiii_param_5
)
{
	.reg .pred 	%p<6>;
	.reg .b32 	%r<83>;
	.reg .b32 	%f<205>;
	.reg .b64 	%rd<64>;

	ld.param.u64 	%rd4, [_Z16atb_gpu_ijunrollPKfS0_Pfiii_param_0];
	ld.param.u64 	%rd5, [_Z16atb_gpu_ijunrollPKfS0_Pfiii_param_1];
	ld.param.u32 	%r34, [_Z16atb_gpu_ijunrollPKfS0_Pfiii_param_3];
	ld.param.u32 	%r35, [_Z16atb_gpu_ijunrollPKfS0_Pfiii_param_4];
	ld.param.u32 	%r36, [_Z16atb_gpu_ijunrollPKfS0_Pfiii_param_5];
	cvta.to.global.u64 	%rd1, %rd5;
	cvta.to.global.u64 	%rd2, %rd4;
	mov.u32 	%r1, %ntid.x;
	mov.u32 	%r37, %ctaid.x;
	shl.b32 	%r2, %r37, 2;
	mov.u32 	%r3, %tid.x;
	mad.lo.s32 	%r4, %r2, %r1, %r3;
	mov.u32 	%r38, %ntid.y;
	mov.u32 	%r39, %ctaid.y;
	mov.u32 	%r40, %tid.y;
	mad.lo.s32 	%r41, %r38, %r39, %r40;
	shl.b32 	%r5, %r41, 2;
	setp.lt.s32 	%p1, %r36, 1;
	mov.f32 	%f165, 0f00000000;
	mov.f32 	%f164, %f165;
	mov.f32 	%f163, %f165;
	mov.f32 	%f162, %f165;
	mov.f32 	%f161, %f165;
	mov.f32 	%f160, %f165;
	mov.f32 	%f159, %f165;
	mov.f32 	%f158, %f165;
	mov.f32 	%f157, %f165;
	mov.f32 	%f166, %f165;
	mov.f32 	%f167, %f165;
	mov.f32 	%f168, %f165;
	mov.f32 	%f169, %f165;
	mov.f32 	%f170, %f165;
	mov.f32 	%f171, %f165;
	mov.f32 	%f172, %f165;
	@%p1 bra 	$L__BB4_6;
	setp.eq.s32 	%p2, %r36, 1;
	mov.f32 	%f172, 0f00000000;
	mov.b32 	%r82, 0;
	mov.f32 	%f171, %f172;
	mov.f32 	%f170, %f172;
	mov.f32 	%f169, %f172;
	mov.f32 	%f168, %f172;
	mov.f32 	%f167, %f172;
	mov.f32 	%f166, %f172;
	mov.f32 	%f157, %f172;
	mov.f32 	%f158, %f172;
	mov.f32 	%f159, %f172;
	mov.f32 	%f160, %f172;
	mov.f32 	%f161, %f172;
	mov.f32 	%f162, %f172;
	mov.f32 	%f163, %f172;
	mov.f32 	%f164, %f172;
	mov.f32 	%f165, %f172;
	@%p2 bra 	$L__BB4_4;
	and.b32  	%r43, %r36, 2147483646;
	neg.s32 	%r81, %r43;
	mad.lo.s32 	%r44, %r1, %r2, %r1;
	add.s32 	%r79, %r3, %r44;
	shl.b32 	%r8, %r34, 1;
	add.s32 	%r45, %r3, %r34;
	add.s32 	%r78, %r45, %r44;
	add.s32 	%r46, %r2, 2;
	mul.lo.s32 	%r47, %r1, %r46;
	add.s32 	%r77, %r3, %r47;
	add.s32 	%r76, %r45, %r47;
	add.s32 	%r48, %r2, 3;
	mul.lo.s32 	%r49, %r1, %r48;
	add.s32 	%r75, %r3, %r49;
	add.s32 	%r74, %r45, %r49;
	mov.f32 	%f172, 0f00000000;
	mul.wide.s32 	%rd16, %r34, 4;
	mul.wide.s32 	%rd18, %r35, 4;
	mov.u32 	%r73, %r4;
	mov.u32 	%r80, %r5;
$L__BB4_3:
	and.b32  	%r82, %r36, 2147483646;
	mul.wide.s32 	%rd6, %r73, 4;
	add.s64 	%rd7, %rd2, %rd6;
	ld.global.nc.f32 	%f101, [%rd7];
	mul.wide.s32 	%rd8, %r80, 4;
	add.s64 	%rd9, %rd1, %rd8;
	ld.global.nc.f32 	%f102, [%rd9];
	fma.rn.f32 	%f103, %f101, %f102, %f157;
	ld.global.nc.f32 	%f104, [%rd9+4];
	fma.rn.f32 	%f105, %f101, %f104, %f158;
	ld.global.nc.f32 	%f106, [%rd9+8];
	fma.rn.f32 	%f107, %f101, %f106, %f159;
	ld.global.nc.f32 	%f108, [%rd9+12];
	fma.rn.f32 	%f109, %f101, %f108, %f160;
	mul.wide.u32 	%rd10, %r79, 4;
	add.s64 	%rd11, %rd2, %rd10;
	ld.global.nc.f32 	%f110, [%rd11];
	fma.rn.f32 	%f111, %f110, %f102, %f161;
	fma.rn.f32 	%f112, %f110, %f104, %f162;
	fma.rn.f32 	%f113, %f110, %f106, %f163;
	fma.rn.f32 	%f114, %f110, %f108, %f164;
	mul.wide.u32 	%rd12, %r77, 4;
	add.s64 	%rd13, %rd2, %rd12;
	ld.global.nc.f32 	%f115, [%rd13];
	fma.rn.f32 	%f116, %f115, %f102, %f165;
	fma.rn.f32 	%f117, %f115, %f104, %f166;
	fma.rn.f32 	%f118, %f115, %f106, %f167;
	fma.rn.f32 	%f119, %f115, %f108, %f168;
	mul.wide.u32 	%rd14, %r75, 4;
	add.s64 	%rd15, %rd2, %rd14;
	ld.global.nc.f32 	%f120, [%rd15];
	fma.rn.f32 	%f121, %f120, %f102, %f169;
	fma.rn.f32 	%f122, %f120, %f104, %f170;
	fma.rn.f32 	%f123, %f120, %f106, %f171;
	fma.rn.f32 	%f124, %f120, %f108, %f172;
	add.s64 	%rd17, %rd7, %rd16;
	ld.global.nc.f32 	%f125, [%rd17];
	add.s64 	%rd19, %rd9, %rd18;
	ld.global.nc.f32 	%f126, [%rd19];
	fma.rn.f32 	%f157, %f125, %f126, %f103;
	ld.global.nc.f32 	%f127, [%rd19+4];
	fma.rn.f32 	%f158, %f125, %f127, %f105;
	ld.global.nc.f32 	%f128, [%rd19+8];
	fma.rn.f32 	%f159, %f125, %f128, %f107;
	ld.global.nc.f32 	%f129, [%rd19+12];
	fma.rn.f32 	%f160, %f125, %f129, %f109;
	mul.wide.u32 	%rd20, %r78, 4;
	add.s64 	%rd21, %rd2, %rd20;
	ld.global.nc.f32 	%f130, [%rd21];
	fma.rn.f32 	%f161, %f130, %f126, %f111;
	fma.rn.f32 	%f162, %f130, %f127, %f112;
	fma.rn.f32 	%f163, %f130, %f128, %f113;
	fma.rn.f32 	%f164, %f130, %f129, %f114;
	mul.wide.u32 	%rd22, %r76, 4;
	add.s64 	%rd23, %rd2, %rd22;
	ld.global.nc.f32 	%f131, [%rd23];
	fma.rn.f32 	%f165, %f131, %f126, %f116;
	fma.rn.f32 	%f166, %f131, %f127, %f117;
	fma.rn.f32 	%f167, %f131, %f128, %f118;
	fma.rn.f32 	%f168, %f131, %f129, %f119;
	mul.wide.u32 	%rd24, %r74, 4;
	add.s64 	%rd25, %rd2, %rd24;
	ld.global.nc.f32 	%f132, [%rd25];
	fma.rn.f32 	%f169, %f132, %f126, %f121;
	fma.rn.f32 	%f170, %f132, %f127, %f122;
	fma.rn.f32 	%f171, %f132, %f128, %f123;
	fma.rn.f32 	%f172, %f132, %f129, %f124;
	add.s32 	%r81, %r81, 2;
	shl.b32 	%r50, %r35, 1;
	add.s32 	%r80, %r80, %r50;
	add.s32 	%r79, %r79, %r8;
	add.s32 	%r78, %r78, %r8;
	add.s32 	%r77, %r77, %r8;
	add.s32 	%r76, %r76, %r8;
	add.s32 	%r75, %r75, %r8;
	add.s32 	%r74, %r74, %r8;
	add.s32 	%r73, %r73, %r8;
	setp.ne.s32 	%p3, %r81, 0;
	@%p3 bra 	$L__BB4_3;
$L__BB4_4:
	and.b32  	%r51, %r36, 1;
	setp.eq.b32 	%p4, %r51, 1;
	not.pred 	%p5, %p4;
	@%p5 bra 	$L__BB4_6;
	mad.lo.s32 	%r52, %r82, %r34, %r4;
	mul.wide.s32 	%rd26, %r52, 4;
	add.s64 	%rd27, %rd2, %rd26;
	ld.global.nc.f32 	%f133, [%rd27];
	mad.lo.s32 	%r53, %r82, %r35, %r5;
	mul.wide.s32 	%rd28, %r53, 4;
	add.s64 	%rd29, %rd1, %rd28;
	ld.global.nc.f32 	%f134, [%rd29];
	fma.rn.f32 	%f157, %f133, %f134, %f157;
	ld.global.nc.f32 	%f135, [%rd29+4];
	fma.rn.f32 	%f158, %f133, %f135, %f158;
	ld.global.nc.f32 	%f136, [%rd29+8];
	fma.rn.f32 	%f159, %f133, %f136, %f159;
	ld.global.nc.f32 	%f137, [%rd29+12];
	fma.rn.f32 	%f160, %f133, %f137, %f160;
	add.s32 	%r54, %r52, %r1;
	mul.wide.u32 	%rd30, %r54, 4;
	add.s64 	%rd31, %rd2, %rd30;
	ld.global.nc.f32 	%f138, [%rd31];
	fma.rn.f32 	%f161, %f138, %f134, %f161;
	fma.rn.f32 	%f162, %f138, %f135, %f162;
	fma.rn.f32 	%f163, %f138, %f136, %f163;
	fma.rn.f32 	%f164, %f138, %f137, %f164;
	add.s32 	%r55, %r54, %r1;
	mul.wide.u32 	%rd32, %r55, 4;
	add.s64 	%rd33, %rd2, %rd32;
	ld.global.nc.f32 	%f139, [%rd33];
	fma.rn.f32 	%f165, %f139, %f134, %f165;
	fma.rn.f32 	%f166, %f139, %f135, %f166;
	fma.rn.f32 	%f167, %f139, %f136, %f167;
	fma.rn.f32 	%f168, %f139, %f137, %f168;
	add.s32 	%r56, %r55, %r1;
	mul.wide.u32 	%rd34, %r56, 4;
	add.s64 	%rd35, %rd2, %rd34;
	ld.global.nc.f32 	%f140, [%rd35];
	fma.rn.f32 	%f169, %f140, %f134, %f169;
	fma.rn.f32 	%f170, %f140, %f135, %f170;
	fma.rn.f32 	%f171, %f140, %f136, %f171;
	fma.rn.f32 	%f172, %f140, %f137, %f172;
$L__BB4_6:
	ld.param.u64 	%rd63, [_Z16atb_gpu_ijunrollPKfS0_Pfiii_param_2];
	cvta.to.global.u64 	%rd36, %rd63;
	mad.lo.s32 	%r57, %r35, %r4, %r5;
	mul.wide.s32 	%rd37, %r57, 4;
	add.s64 	%rd38, %rd36, %rd37;
	st.global.f32 	[%rd38], %f157;
	st.global.f32 	[%rd38+4], %f158;
	st.global.f32 	[%rd38+8], %f159;
	st.global.f32 	[%rd38+12], %f160;
	add.s32 	%r58, %r4, %r1;
	mad.lo.s32 	%r59, %r35, %r58, %r5;
	mul.wide.u32 	%rd39, %r59, 4;
	add.s64 	%rd40, %rd36, %rd39;
	st.global.f32 	[%rd40], %f161;
	add.s32 	%r60, %r59, 1;
	mul.wide.u32 	%rd41, %r60, 4;
	add.s64 	%rd42, %rd36, %rd41;
	st.global.f32 	[%rd42], %f162;
	add.s32 	%r61, %r59, 2;
	mul.wide.u32 	%rd43, %r61, 4;
	add.s64 	%rd44, %rd36, %rd43;
	st.global.f32 	[%rd44], %f163;
	add.s32 	%r62, %r59, 3;
	mul.wide.u32 	%rd45, %r62, 4;
	add.s64 	%rd46, %rd36, %rd45;
	st.global.f32 	[%rd46], %f164;
	add.s32 	%r63, %r58, %r1;
	mad.lo.s32 	%r64, %r35, %r63, %r5;
	mul.wide.u32 	%rd47, %r64, 4;
	add.s64 	%rd48, %rd36, %rd47;
	st.global.f32 	[%rd48], %f165;
	add.s32 	%r65, %r64, 1;
	mul.wide.u32 	%rd49, %r65, 4;
	add.s64 	%rd50, %rd36, %rd49;
	st.global.f32 	[%rd50], %f166;
	add.s32 	%r66, %r64, 2;
	mul.wide.u32 	%rd51, %r66, 4;
	add.s64 	%rd52, %rd36, %rd51;
	st.global.f32 	[%rd52], %f167;
	add.s32 	%r67, %r64, 3;
	mul.wide.u32 	%rd53, %r67, 4;
	add.s64 	%rd54, %rd36, %rd53;
	st.global.f32 	[%rd54], %f168;
	add.s32 	%r68, %r63, %r1;
	mad.lo.s32 	%r69, %r35, %r68, %r5;
	mul.wide.u32 	%rd55, %r69, 4;
	add.s64 	%rd56, %rd36, %rd55;
	st.global.f32 	[%rd56], %f169;
	add.s32 	%r70, %r69, 1;
	mul.wide.u32 	%rd57, %r70, 4;
	add.s64 	%rd58, %rd36, %rd57;
	st.global.f32 	[%rd58], %f170;
	add.s32 	%r71, %r69, 2;
	mul.wide.u32 	%rd59, %r71, 4;
	add.s64 	%rd60, %rd36, %rd59;
	st.global.f32 	[%rd60], %f171;
	add.s32 	%r72, %r69, 3;
	mul.wide.u32 	%rd61, %r72, 4;
	add.s64 	%rd62, %rd36, %rd61;
	st.global.f32 	[%rd62], %f172;
	ret;

}
	// .globl	_Z16atb_gpu_junroll8PKfS0_Pfiii
.visible .entry _Z16atb_gpu_junroll8PKfS0_Pfiii(
	.param .u64 .ptr .align 1 _Z16atb_gpu_junroll8PKfS0_Pfiii_param_0,
	.param .u64 .ptr .align 1 _Z16atb_gpu_junroll8PKfS0_Pfiii_param_1,
	.param .u64 .ptr .align 1 _Z16atb_gpu_junroll8PKfS0_Pfiii_param_2,
	.param .u32 _Z16atb_gpu_junroll8PKfS0_Pfiii_param_3,
	.param .u32 _Z16atb_gpu_junroll8PKfS0_Pfiii_param_4,
	.param .u32 _Z16atb_gpu_junroll8PKfS0_Pfiii_param_5
)
{
	.reg .pred 	%p<6>;
	.reg .b32 	%r<33>;
	.reg .b32 	%f<120>;
	.reg .b64 	%rd<22>;

	ld.param.u64 	%rd4, [_Z16atb_gpu_junroll8PKfS0_Pfiii_param_0];
	ld.param.u64 	%rd5, [_Z16atb_gpu_junroll8PKfS0_Pfiii_param_1];
	ld.param.u32 	%r14, [_Z16atb_gpu_junroll8PKfS0_Pfiii_param_3];
	ld.param.u32 	%r15, [_Z16atb_gpu_junroll8PKfS0_Pfiii_param_4];
	ld.param.u32 	%r16, [_Z16atb_gpu_junroll8PKfS0_Pfiii_param_5];
	cvta.to.global.u64 	%rd1, %rd5;
	cvta.to.global.u64 	%rd2, %rd4;
	mov.u32 	%r17, %ntid.x;
	mov.u32 	%r18, %ctaid.x;
	mov.u32 	%r19, %tid.x;
	mad.lo.s32 	%r1, %r17, %r18, %r19;
	mov.u32 	%r20, %ntid.y;
	mov.u32 	%r21, %ctaid.y;
	mov.u32 	%r22, %tid.y;
	mad.lo.s32 	%r23, %r20, %r21, %r22;
	shl.b32 	%r2, %r23, 3;
	setp.lt.s32 	%p1, %r16, 1;
	mov.f32 	%f96, 0f00000000;
	mov.f32 	%f97, %f96;
	mov.f32 	%f98, %f96;
	mov.f32 	%f99, %f96;
	mov.f32 	%f100, %f96;
	mov.f32 	%f101, %f96;
	mov.f32 	%f102, %f96;
	mov.f32 	%f103, %f96;
	@%p1 bra 	$L__BB5_6;
	setp.eq.s32 	%p2, %r16, 1;
	mov.f32 	%f103, 0f00000000;
	mov.b32 	%r32, 0;
	mov.f32 	%f102, %f103;
	mov.f32 	%f101, %f103;
	mov.f32 	%f100, %f103;
	mov.f32 	%f99, %f103;
	mov.f32 	%f98, %f103;
	mov.f32 	%f97, %f103;
	mov.f32 	%f96, %f103;
	@%p2 bra 	$L__BB5_4;
	and.b32  	%r32, %r16, 2147483646;
	neg.s32 	%r31, %r32;
	shl.b32 	%r5, %r15, 1;
	shl.b32 	%r6, %r14, 1;
	mov.f32 	%f103, 0f00000000;
	mul.wide.s32 	%rd10, %r14, 4;
	mul.wide.s32 	%rd12, %r15, 4;
	mov.u32 	%r29, %r1;
	mov.u32 	%r30, %r2;
$L__BB5_3:
	mul.wide.s32 	%rd6, %r29, 4;
	add.s64 	%rd7, %rd2, %rd6;
	ld.global.nc.f32 	%f53, [%rd7];
	mul.wide.s32 	%rd8, %r30, 4;
	add.s64 	%rd9, %rd1, %rd8;
	ld.global.nc.f32 	%f54, [%rd9];
	fma.rn.f32 	%f55, %f53, %f54, %f96;
	ld.global.nc.f32 	%f56, [%rd9+4];
	fma.rn.f32 	%f57, %f53, %f56, %f97;
	ld.global.nc.f32 	%f58, [%rd9+8];
	fma.rn.f32 	%f59, %f53, %f58, %f98;
	ld.global.nc.f32 	%f60, [%rd9+12];
	fma.rn.f32 	%f61, %f53, %f60, %f99;
	ld.global.nc.f32 	%f62, [%rd9+16];
	fma.rn.f32 	%f63, %f53, %f62, %f100;
	ld.global.nc.f32 	%f64, [%rd9+20];
	fma.rn.f32 	%f65, %f53, %f64, %f101;
	ld.global.nc.f32 	%f66, [%rd9+24];
	fma.rn.f32 	%f67, %f53, %f66, %f102;
	ld.global.nc.f32 	%f68, [%rd9+28];
	fma.rn.f32 	%f69, %f53, %f68, %f103;
	add.s64 	%rd11, %rd7, %rd10;
	ld.global.nc.f32 	%f70, [%rd11];
	add.s64 	%rd13, %rd9, %rd12;
	ld.global.nc.f32 	%f71, [%rd13];
	fma.rn.f32 	%f96, %f70, %f71, %f55;
	ld.global.nc.f32 	%f72, [%rd13+4];
	fma.rn.f32 	%f97, %f70, %f72, %f57;
	ld.global.nc.f32 	%f73, [%rd13+8];
	fma.rn.f32 	%f98, %f70, %f73, %f59;
	ld.global.nc.f32 	%f74, [%rd13+12];
	fma.rn.f32 	%f99, %f70, %f74, %f61;
	ld.global.nc.f32 	%f75, [%rd13+16];
	fma.rn.f32 	%f100, %f70, %f75, %f63;
	ld.global.nc.f32 	%f76, [%rd13+20];
	fma.rn.f32 	%f101, %f70, %f76, %f65;
	ld.global.nc.f32 	%f77, [%rd13+24];
	fma.rn.f32 	%f102, %f70, %f77, %f67;
	ld.global.nc.f32 	%f78, [%rd13+28];
	fma.rn.f32 	%f103, %f70, %f78, %f69;
	add.s32 	%r31, %r31, 2;
	add.s32 	%r30, %r30, %r5;
	add.s32 	%r29, %r29, %r6;
	setp.ne.s32 	%p3, %r31, 0;
	@%p3 bra 	$L__BB5_3;
$L__BB5_4:
	and.b32  	%r25, %r16, 1;
	setp.eq.b32 	%p4, %r25, 1;
	not.pred 	%p5, %p4;
	@%p5 bra 	$L__BB5_6;
	mad.lo.s32 	%r26, %r32, %r14, %r1;
	mul.wide.s32 	%rd14, %r26, 4;
	add.s64 	%rd15, %rd2, %rd14;
	ld.global.nc.f32 	%f79, [%rd15];
	mad.lo.s32 	%r27, %r32, %r15, %r2;
	mul.wide.s32 	%rd16, %r27, 4;
	add.s64 	%rd17, %rd1, %rd16;
	ld.global.nc.f32 	%f80, [%rd17];
	fma.rn.f32 	%f96, %f79, %f80, %f96;
	ld.global.nc.f32 	%f81, [%rd17+4];
	fma.rn.f32 	%f97, %f79, %f81, %f97;
	ld.global.nc.f32 	%f82, [%rd17+8];
	fma.rn.f32 	%f98, %f79, %f82, %f98;
	ld.global.nc.f32 	%f83, [%rd17+12];
	fma.rn.f32 	%f99, %f79, %f83, %f99;
	ld.global.nc.f32 	%f84, [%rd17+16];
	fma.rn.f32 	%f100, %f79, %f84, %f100;
	ld.global.nc.f32 	%f85, [%rd17+20];
	fma.rn.f32 	%f101, %f79, %f85, %f101;
	ld.global.nc.f32 	%f86, [%rd17+24];
	fma.rn.f32 	%f102, %f79, %f86, %f102;
	ld.global.nc.f32 	%f87, [%rd17+28];
	fma.rn.f32 	%f103, %f79, %f87, %f103;
$L__BB5_6:
	ld.param.u64 	%rd21, [_Z16atb_gpu_junroll8PKfS0_Pfiii_param_2];
	cvta.to.global.u64 	%rd18, %rd21;
	mad.lo.s32 	%r28, %r15, %r1, %r2;
	mul.wide.s32 	%rd19, %r28, 4;
	add.s64 	%rd20, %rd18, %rd19;
	st.global.f32 	[%rd20], %f96;
	st.global.f32 	[%rd20+4], %f97;
	st.global.f32 	[%rd20+8], %f98;
	st.global.f32 	[%rd20+12], %f99;
	st.global.f32 	[%rd20+16], %f100;
	st.global.f32 	[%rd20+20], %f101;
	st.global.f32 	[%rd20+24], %f102;
	st.global.f32 	[%rd20+28], %f103;
	ret;

}


// ===== COMPILED SASS (sm_100) =====

	.target	sm_100

	.elftype	@"ET_EXEC"


//--------------------- .note.nv.tkinfo           --------------------------
	.section	.note.nv.tkinfo,"",@"SHT_NOTE"
	.sectionflags	@"SHF_NOTE_NV_TKINFO"
	.tkinfo
        /*0018*/ 	.word	0x00000002
        /*0030*/ 	.string	""
        /*0030*/ 	.string	"ptxas"
        /*0030*/ 	.string	"Cuda compilation tools, release 13.0, V13.0.88"
        /*0030*/ 	.string	"Build cuda_13.0.r13.0/compiler.36424714_0"
        /*0030*/ 	.string	"-arch sm_100 -m 64 "



//--------------------- .note.nv.cuinfo           --------------------------
	.section	.note.nv.cuinfo,"",@"SHT_NOTE"
	.sectionflags	@"SHF_NOTE_NV_CUINFO"
        /*0018*/ 	.short	0x0002
        /*001a*/ 	.short	0x0064
        /*001c*/ 	.short	0x0082
	.zero		2


//--------------------- .nv.info                  --------------------------
	.section	.nv.info,"",@"SHT_CUDA_INFO"
	.align	4


	//----- nvinfo : EIATTR_REGCOUNT
	.align		4
        /*0000*/ 	.byte	0x04, 0x2f
        /*0002*/ 	.short	(.L_1 - .L_0)
	.align		4
.L_0:
        /*0004*/ 	.word	index@(_Z7atb_gpuPKfS0_Pfiii)
        /*0008*/ 	.word	0x00000020


	//----- nvinfo : EIATTR_FRAME_SIZE
	.align		4
.L_1:
        /*000c*/ 	.byte	0x04, 0x11
        /*000e*/ 	.short	(.L_3 - .L_2)
	.align		4
.L_2:
        /*0010*/ 	.word	index@(_Z7atb_gpuPKfS0_Pfiii)
        /*0014*/ 	.word	0x00000000


	//----- nvinfo : EIATTR_REGCOUNT
	.align		4
.L_3:
        /*0018*/ 	.byte	0x04, 0x2f
        /*001a*/ 	.short	(.L_5 - .L_4)
	.align		4
.L_4:
        /*001c*/ 	.word	index@(_Z15atb_gpu_kunrollPKfS0_Pfiii)
        /*0020*/ 	.word	0x00000020


	//----- nvinfo : EIATTR_FRAME_SIZE
	.align		4
.L_5:
        /*0024*/ 	.byte	0x04, 0x11
        /*0026*/ 	.short	(.L_7 - .L_6)
	.align		4
.L_6:
        /*0028*/ 	.word	index@(_Z15atb_gpu_kunrollPKfS0_Pfiii)
        /*002c*/ 	.word	0x00000000


	//----- nvinfo : EIATTR_REGCOUNT
	.align		4
.L_7:
        /*0030*/ 	.byte	0x04, 0x2f
        /*0032*/ 	.short	(.L_9 - .L_8)
	.align		4
.L_8:
        /*0034*/ 	.word	index@(_Z15atb_gpu_junrollPKfS0_Pfiii)
        /*0038*/ 	.word	0x00000020


	//----- nvinfo : EIATTR_FRAME_SIZE
	.align		4
.L_9:
        /*003c*/ 	.byte	0x04, 0x11
        /*003e*/ 	.short	(.L_11 - .L_10)
	.align		4
.L_10:
        /*0040*/ 	.word	index@(_Z15atb_gpu_junrollPKfS0_Pfiii)
        /*0044*/ 	.word	0x00000000


	//----- nvinfo : EIATTR_REGCOUNT
	.align		4
.L_11:
        /*0048*/ 	.byte	0x04, 0x2f
        /*004a*/ 	.short	(.L_13 - .L_12)
	.align		4
.L_12:
        /*004c*/ 	.word	index@(_Z15atb_gpu_iunrollPKfS0_Pfiii)
        /*0050*/ 	.word	0x00000028


	//----- nvinfo : EIATTR_FRAME_SIZE
	.align		4
.L_13:
        /*0054*/ 	.byte	0x04, 0x11
        /*0056*/ 	.short	(.L_15 - .L_14)
	.align		4
.L_14:
        /*0058*/ 	.word	index@(_Z15atb_gpu_iunrollPKfS0_Pfiii)
        /*005c*/ 	.word	0x00000000


	//----- nvinfo : EIATTR_REGCOUNT
	.align		4
.L_15:
        /*0060*/ 	.byte	0x04, 0x2f
        /*0062*/ 	.short	(.L_17 - .L_16)
	.align		4
.L_16:
        /*0064*/ 	.word	index@(_Z16atb_gpu_ijunrollPKfS0_Pfiii)
        /*0068*/ 	.word	0x00000030


	//----- nvinfo : EIATTR_FRAME_SIZE
	.align		4
.L_17:
        /*006c*/ 	.byte	0x04, 0x11
        /*006e*/ 	.short	(.L_19 - .L_18)
	.align		4
.L_18:
        /*0070*/ 	.word	index@(_Z16atb_gpu_ijunrollPKfS0_Pfiii)
        /*0074*/ 	.word	0x00000000


	//----- nvinfo : EIATTR_REGCOUNT
	.align		4
.L_19:
        /*0078*/ 	.byte	0x04, 0x2f
        /*007a*/ 	.short	(.L_21 - .L_20)
	.align		4
.L_20:
        /*007c*/ 	.word	index@(_Z16atb_gpu_junroll8PKfS0_Pfiii)
        /*0080*/ 	.word	0x00000020


	//----- nvinfo : EIATTR_FRAME_SIZE
	.align		4
.L_21:
        /*0084*/ 	.byte	0x04, 0x11
        /*0086*/ 	.short	(.L_23 - .L_22)
	.align		4
.L_22:
        /*0088*/ 	.word	index@(_Z16atb_gpu_junroll8PKfS0_Pfiii)
        /*008c*/ 	.word	0x00000000


	//----- nvinfo : EIATTR_MIN_STACK_SIZE
	.align		4
.L_23:
        /*0090*/ 	.byte	0x04, 0x12
        /*0092*/ 	.short	(.L_25 - .L_24)
	.align		4
.L_24:
        /*0094*/ 	.word	index@(_Z16atb_gpu_junroll8PKfS0_Pfiii)
        /*0098*/ 	.word	0x00000000


	//----- nvinfo : EIATTR_MIN_STACK_SIZE
	.align		4
.L_25:
        /*009c*/ 	.byte	0x04, 0x12
        /*009e*/ 	.short	(.L_27 - .L_26)
	.align		4
.L_26:
        /*00a0*/ 	.word	index@(_Z16atb_gpu_ijunrollPKfS0_Pfiii)
        /*00a4*/ 	.word	0x00000000


	//----- nvinfo : EIATTR_MIN_STACK_SIZE
	.align		4
.L_27:
        /*00a8*/ 	.byte	0x04, 0x12
        /*00aa*/ 	.short	(.L_29 - .L_28)
	.align		4
.L_28:
        /*00ac*/ 	.word	index@(_Z15atb_gpu_iunrollPKfS0_Pfiii)
        /*00b0*/ 	.word	0x00000000


	//----- nvinfo : EIATTR_MIN_STACK_SIZE
	.align		4
.L_29:
        /*00b4*/ 	.byte	0x04, 0x12
        /*00b6*/ 	.short	(.L_31 - .L_30)
	.align		4
.L_30:
        /*00b8*/ 	.word	index@(_Z15atb_gpu_junrollPKfS0_Pfiii)
        /*00bc*/ 	.word	0x00000000


	//----- nvinfo : EIATTR_MIN_STACK_SIZE
	.align		4
.L_31:
        /*00c0*/ 	.byte	0x04, 0x12
        /*00c2*/ 	.short	(.L_33 - .L_32)
	.align		4
.L_32:
        /*00c4*/ 	.word	index@(_Z15atb_gpu_kunrollPKfS0_Pfiii)
        /*00c8*/ 	.word	0x00000000


	//----- nvinfo : EIATTR_MIN_STACK_SIZE
	.align		4
.L_33:
        /*00cc*/ 	.byte	0x04, 0x12
        /*00ce*/ 	.short	(.L_35 - .L_34)
	.align		4
.L_34:
        /*00d0*/ 	.word	index@(_Z7atb_gpuPKfS0_Pfiii)
        /*00d4*/ 	.word	0x00000000
.L_35:


//--------------------- .nv.compat                --------------------------
	.section	.nv.compat,"",@"SHT_CUDA_COMPAT_INFO"
	.align	4
        /*0000*/ 	.byte	0x02, 0x09, 0x00, 0x00, 0x02, 0x02, 0x01, 0x00, 0x02, 0x05, 0x05, 0x00, 0x03, 0x07, 0x01, 0x01
        /*0010*/ 	.byte	0x02, 0x03, 0x00, 0x00, 0x02, 0x06, 0x01, 0x00, 0x04, 0x0b, 0x08, 0x00, 0x09, 0x00, 0x00, 0x00
        /*0020*/ 	.byte	0x00, 0x00, 0x00, 0x00


//--------------------- .nv.info._Z16atb_gpu_junroll8PKfS0_Pfiii --------------------------
	.section	.nv.info._Z16atb_gpu_junroll8PKfS0_Pfiii,"",@"SHT_CUDA_INFO"
	.sectionflags	@""
	.align	4


	//----- nvinfo : EIATTR_CUDA_API_VERSION
	.align		4
        /*0000*/ 	.byte	0x04, 0x37
        /*0002*/ 	.short	(.L_37 - .L_36)
.L_36:
        /*0004*/ 	.word	0x00000082


	//----- nvinfo : EIATTR_KPARAM_INFO
	.align		4
.L_37:
        /*0008*/ 	.byte	0x04, 0x17
        /*000a*/ 	.short	(.L_39 - .L_38)
.L_38:
        /*000c*/ 	.word	0x00000000
        /*0010*/ 	.short	0x0005
        /*0012*/ 	.short	0x0020
        /*0014*/ 	.byte	0x00, 0xf0, 0x11, 0x00


	//----- nvinfo : EIATTR_KPARAM_INFO
	.align		4
.L_39:
        /*0018*/ 	.byte	0x04, 0x17
        /*001a*/ 	.short	(.L_41 - .L_40)
.L_40:
        /*001c*/ 	.word	0x00000000
        /*0020*/ 	.short	0x0004
        /*0022*/ 	.short	0x001c
        /*0024*/ 	.byte	0x00, 0xf0, 0x11, 0x00


	//----- nvinfo : EIATTR_KPARAM_INFO
	.align		4
.L_41:
        /*0028*/ 	.byte	0x04, 0x17
        /*002a*/ 	.short	(.L_43 - .L_42)
.L_42:
        /*002c*/ 	.word	0x00000000
        /*0030*/ 	.short	0x0003
        /*0032*/ 	.short	0x0018
        /*0034*/ 	.byte	0x00, 0xf0, 0x11, 0x00


	//----- nvinfo : EIATTR_KPARAM_INFO
	.align		4
.L_43:
        /*0038*/ 	.byte	0x04, 0x17
        /*003a*/ 	.short	(.L_45 - .L_44)
.L_44:
        /*003c*/ 	.word	0x00000000
        /*0040*/ 	.short	0x0002
        /*0042*/ 	.short	0x0010
        /*0044*/ 	.byte	0x00, 0xf5, 0x21, 0x00


	//----- nvinfo : EIATTR_KPARAM_INFO
	.align		4
.L_45:
        /*0048*/ 	.byte	0x04, 0x17
        /*004a*/ 	.short	(.L_47 - .L_46)
.L_46:
        /*004c*/ 	.word	0x00000000
        /*0050*/ 	.short	0x0001
        /*0052*/ 	.short	0x0008
        /*0054*/ 	.byte	0x00, 0xf5, 0x21, 0x00


	//----- nvinfo : EIATTR_KPARAM_INFO
	.align		4
.L_47:
        /*0058*/ 	.byte	0x04, 0x17
        /*005a*/ 	.short	(.L_49 - .L_48)
.L_48:
        /*005c*/ 	.word	0x00000000
        /*0060*/ 	.short	0x0000
        /*0062*/ 	.short	0x0000
        /*0064*/ 	.byte	0x00, 0xf5, 0x21, 0x00


	//----- nvinfo : EIATTR_SPARSE_MMA_MASK
	.align		4
.L_49:
        /*0068*/ 	.byte	0x03, 0x50
        /*006a*/ 	.short	0x0000


	//----- nvinfo : EIATTR_MAXREG_COUNT
	.align		4
        /*006c*/ 	.byte	0x03, 0x1b
        /*006e*/ 	.short	0x00ff


	//----- nvinfo : EIATTR_MERCURY_ISA_VERSION
	.align		4
        /*0070*/ 	.byte	0x03, 0x5f
        /*0072*/ 	.short	0x0101


	//----- nvinfo : EIATTR_VRC_CTA_INIT_COUNT
	.align		4
        /*0074*/ 	.byte	0x02, 0x4a
	.zero		1
	.zero		1


	//----- nvinfo : EIATTR_EXIT_INSTR_OFFSETS
	.align		4
        /*0078*/ 	.byte	0x04, 0x1c
        /*007a*/ 	.short	(.L_51 - .L_50)


	//   ....[0]....
.L_50:
        /*007c*/ 	.word	0x000007b0


	//----- nvinfo : EIATTR_CBANK_PARAM_SIZE
	.align		4
.L_51:
        /*0080*/ 	.byte	0x03, 0x19
        /*0082*/ 	.short	0x0024


	//----- nvinfo : EIATTR_PARAM_CBANK
	.align		4
        /*0084*/ 	.byte	0x04, 0x0a
        /*0086*/ 	.short	(.L_53 - .L_52)
	.align		4
.L_52:
        /*0088*/ 	.word	index@(.nv.constant0._Z16atb_gpu_junroll8PKfS0_Pfiii)
        /*008c*/ 	.short	0x0380
        /*008e*/ 	.short	0x0024


	//----- nvinfo : EIATTR_SW_WAR
	.align		4
.L_53:
        /*0090*/ 	.byte	0x04, 0x36
        /*0092*/ 	.short	(.L_55 - .L_54)
.L_54:
        /*0094*/ 	.word	0x00000008
.L_55:


//--------------------- .nv.info._Z16atb_gpu_ijunrollPKfS0_Pfiii --------------------------
	.section	.nv.info._Z16atb_gpu_ijunrollPKfS0_Pfiii,"",@"SHT_CUDA_INFO"
	.sectionflags	@""
	.align	4


	//----- nvinfo : EIATTR_CUDA_API_VERSION
	.align		4
        /*0000*/ 	.byte	0x04, 0x37
        /*0002*/ 	.short	(.L_57 - .L_56)
.L_56:
        /*0004*/ 	.word	0x00000082


	//----- nvinfo : EIATTR_KPARAM_INFO
	.align		4
.L_57:
        /*0008*/ 	.byte	0x04, 0x17
        /*000a*/ 	.short	(.L_59 - .L_58)
.L_58:
        /*000c*/ 	.word	0x00000000
        /*0010*/ 	.short	0x0005
        /*0012*/ 	.short	0x0020
        /*0014*/ 	.byte	0x00, 0xf0, 0x11, 0x00


	//----- nvinfo : EIATTR_KPARAM_INFO
	.align		4
.L_59:
        /*0018*/ 	.byte	0x04, 0x17
        /*001a*/ 	.short	(.L_61 - .L_60)
.L_60:
        /*001c*/ 	.word	0x00000000
        /*0020*/ 	.short	0x0004
        /*0022*/ 	.short	0x001c
        /*0024*/ 	.byte	0x00, 0xf0, 0x11, 0x00


	//----- nvinfo : EIATTR_KPARAM_INFO
	.align		4
.L_61:
        /*0028*/ 	.byte	0x04, 0x17
        /*002a*/ 	.short	(.L_63 - .L_62)
.L_62:
        /*002c*/ 	.word	0x00000000
        /*0030*/ 	.short	0x0003
        /*0032*/ 	.short	0x0018
        /*0034*/ 	.byte	0x00, 0xf0, 0x11, 0x00


	//----- nvinfo : EIATTR_KPARAM_INFO
	.align		4
.L_63:
        /*0038*/ 	.byte	0x04, 0x17
        /*003a*/ 	.short	(.L_65 - .L_64)
.L_64:
        /*003c*/ 	.word	0x00000000
        /*0040*/ 	.short	0x0002
        /*0042*/ 	.short	0x0010
        /*0044*/ 	.byte	0x00, 0xf5, 0x21, 0x00


	//----- nvinfo : EIATTR_KPARAM_INFO
	.align		4
.L_65:
        /*0048*/ 	.byte	0x04, 0x17
        /*004a*/ 	.short	(.L_67 - .L_66)
.L_66:
        /*004c*/ 	.word	0x00000000
        /*0050*/ 	.short	0x0001
        /*0052*/ 	.short	0x0008
        /*0054*/ 	.byte	0x00, 0xf5, 0x21, 0x00


	//----- nvinfo : EIATTR_KPARAM_INFO
	.align		4
.L_67:
        /*0058*/ 	.byte	0x04, 0x17
        /*005a*/ 	.short	(.L_69 - .L_68)
.L_68:
        /*005c*/ 	.word	0x00000000
        /*0060*/ 	.short	0x0000
        /*0062*/ 	.short	0x0000
        /*0064*/ 	.byte	0x00, 0xf5, 0x21, 0x00


	//----- nvinfo : EIATTR_SPARSE_MMA_MASK
	.align		4
.L_69:
        /*0068*/ 	.byte	0x03, 0x50
        /*006a*/ 	.short	0x0000


	//----- nvinfo : EIATTR_MAXREG_COUNT
	.align		4
        /*006c*/ 	.byte	0x03, 0x1b
        /*006e*/ 	.short	0x00ff


	//----- nvinfo : EIATTR_MERCURY_ISA_VERSION
	.align		4
        /*0070*/ 	.byte	0x03, 0x5f
        /*0072*/ 	.short	0x0101


	//----- nvinfo : EIATTR_VRC_CTA_INIT_COUNT
	.align		4
        /*0074*/ 	.byte	0x02, 0x4a
	.zero		1
	.zero		1


	//----- nvinfo : EIATTR_EXIT_INSTR_OFFSETS
	.align		4
        /*0078*/ 	.byte	0x04, 0x1c
        /*007a*/ 	.short	(.L_71 - .L_70)


	//   ....[0]....
.L_70:
        /*007c*/ 	.word	0x00000da0


	//----- nvinfo : EIATTR_CBANK_PARAM_SIZE
	.align		4
.L_71:
        /*0080*/ 	.byte	0x03, 0x19
        /*0082*/ 	.short	0x0024


	//----- nvinfo : EIATTR_PARAM_CBANK
	.align		4
        /*0084*/ 	.byte	0x04, 0x0a
        /*0086*/ 	.short	(.L_73 - .L_72)
	.align		4
.L_72:
        /*0088*/ 	.word	index@(.nv.constant0._Z16atb_gpu_ijunrollPKfS0_Pfiii)
        /*008c*/ 	.short	0x0380
        /*008e*/ 	.short	0x0024


	//----- nvinfo : EIATTR_SW_WAR
	.align		4
.L_73:
        /*0090*/ 	.byte	0x04, 0x36
        /*0092*/ 	.short	(.L_75 - .L_74)
.L_74:
        /*0094*/ 	.word	0x00000008
.L_75:


//--------------------- .nv.info._Z15atb_gpu_iunrollPKfS0_Pfiii --------------------------
	.section	.nv.info._Z15atb_gpu_iunrollPKfS0_Pfiii,"",@"SHT_CUDA_INFO"
	.sectionflags	@""
	.align	4


	//----- nvinfo : EIATTR_CUDA_API_VERSION
	.align		4
        /*0000*/ 	.byte	0x04, 0x37
        /*0002*/ 	.short	(.L_77 - .L_76)
.L_76:
        /*0004*/ 	.word	0x00000082


	//----- nvinfo : EIATTR_KPARAM_INFO
	.align		4
.L_77:
        /*0008*/ 	.byte	0x04, 0x17
        /*000a*/ 	.short	(.L_79 - .L_78)
.L_78:
        /*000c*/ 	.word	0x00000000
        /*0010*/ 	.short	0x0005
        /*0012*/ 	.short	0x0020
        /*0014*/ 	.byte	0x00, 0xf0, 0x11, 0x00


	//----- nvinfo : EIATTR_KPARAM_INFO
	.align		4
.L_79:
        /*0018*/ 	.byte	0x04, 0x17
        /*001a*/ 	.short	(.L_81 - .L_80)
.L_80:
        /*001c*/ 	.word	0x00000000
        /*0020*/ 	.short	0x0004
        /*0022*/ 	.short	0x001c
        /*0024*/ 	.byte	0x00, 0xf0, 0x11, 0x00


	//----- nvinfo : EIATTR_KPARAM_INFO
	.align		4
.L_81:
        /*0028*/ 	.byte	0x04, 0x17
        /*002a*/ 	.short	(.L_83 - .L_82)
.L_82:
        /*002c*/ 	.word	0x00000000
        /*0030*/ 	.short	0x0003
        /*0032*/ 	.short	0x0018
        /*0034*/ 	.byte	0x00, 0xf0, 0x11, 0x00


	//----- nvinfo : EIATTR_KPARAM_INFO
	.align		4
.L_83:
        /*0038*/ 	.byte	0x04, 0x17
        /*003a*/ 	.short	(.L_85 - .L_84)
.L_84:
        /*003c*/ 	.word	0x00000000
        /*0040*/ 	.short	0x0002
        /*0042*/ 	.short	0x0010
        /*0044*/ 	.byte	0x00, 0xf5, 0x21, 0x00


	//----- nvinfo : EIATTR_KPARAM_INFO
	.align		4
.L_85:
        /*0048*/ 	.byte	0x04, 0x17
        /*004a*/ 	.short	(.L_87 - .L_86)
.L_86:
        /*004c*/ 	.word	0x00000000
        /*0050*/ 	.short	0x0001
        /*0052*/ 	.short	0x0008
        /*0054*/ 	.byte	0x00, 0xf5, 0x21, 0x00


	//----- nvinfo : EIATTR_KPARAM_INFO
	.align		4
.L_87:
        /*0058*/ 	.byte	0x04, 0x17
        /*005a*/ 	.short	(.L_89 - .L_88)
.L_88:
        /*005c*/ 	.word	0x00000000
        /*0060*/ 	.short	0x0000
        /*0062*/ 	.short	0x0000
        /*0064*/ 	.byte	0x00, 0xf5, 0x21, 0x00


	//----- nvinfo : EIATTR_SPARSE_MMA_MASK
	.align		4
.L_89:
        /*0068*/ 	.byte	0x03, 0x50
        /*006a*/ 	.short	0x0000


	//----- nvinfo : EIATTR_MAXREG_COUNT
	.align		4
        /*006c*/ 	.byte	0x03, 0x1b
        /*006e*/ 	.short	0x00ff


	//----- nvinfo : EIATTR_MERCURY_ISA_VERSION
	.align		4
        /*0070*/ 	.byte	0x03, 0x5f
        /*0072*/ 	.short	0x0101


	//----- nvinfo : EIATTR_VRC_CTA_INIT_COUNT
	.align		4
        /*0074*/ 	.byte	0x02, 0x4a
	.zero		1
	.zero		1


	//----- nvinfo : EIATTR_EXIT_INSTR_OFFSETS
	.align		4
        /*0078*/ 	.byte	0x04, 0x1c
        /*007a*/ 	.short	(.L_91 - .L_90)


	//   ....[0]....
.L_90:
        /*007c*/ 	.word	0x00000d00


	//----- nvinfo : EIATTR_CBANK_PARAM_SIZE
	.align		4
.L_91:
        /*0080*/ 	.byte	0x03, 0x19
        /*0082*/ 	.short	0x0024


	//----- nvinfo : EIATTR_PARAM_CBANK
	.align		4
        /*0084*/ 	.byte	0x04, 0x0a
        /*0086*/ 	.short	(.L_93 - .L_92)
	.align		4
.L_92:
        /*0088*/ 	.word	index@(.nv.constant0._Z15atb_gpu_iunrollPKfS0_Pfiii)
        /*008c*/ 	.short	0x0380
        /*008e*/ 	.short	0x0024


	//----- nvinfo : EIATTR_SW_WAR
	.align		4
.L_93:
        /*0090*/ 	.byte	0x04, 0x36
        /*0092*/ 	.short	(.L_95 - .L_94)
.L_94:
        /*0094*/ 	.word	0x00000008
.L_95:


//--------------------- .nv.info._Z15atb_gpu_junrollPKfS0_Pfiii --------------------------
	.section	.nv.info._Z15atb_gpu_junrollPKfS0_Pfiii,"",@"SHT_CUDA_INFO"
	.sectionflags	@""
	.align	4


	//----- nvinfo : EIATTR_CUDA_API_VERSION
	.align		4
        /*0000*/ 	.byte	0x04, 0x37
        /*0002*/ 	.short	(.L_97 - .L_96)
.L_96:
        /*0004*/ 	.word	0x00000082


	//----- nvinfo : EIATTR_KPARAM_INFO
	.align		4
.L_97:
        /*0008*/ 	.byte	0x04, 0x17
        /*000a*/ 	.short	(.L_99 - .L_98)
.L_98:
        /*000c*/ 	.word	0x00000000
        /*0010*/ 	.short	0x0005
        /*0012*/ 	.short	0x0020
        /*0014*/ 	.byte	0x00, 0xf0, 0x11, 0x00


	//----- nvinfo : EIATTR_KPARAM_INFO
	.align		4
.L_99:
        /*0018*/ 	.byte	0x04, 0x17
        /*001a*/ 	.short	(.L_101 - .L_100)
.L_100:
        /*001c*/ 	.word	0x00000000
        /*0020*/ 	.short	0x0004
        /*0022*/ 	.short	0x001c
        /*0024*/ 	.byte	0x00, 0xf0, 0x11, 0x00


	//----- nvinfo : EIATTR_KPARAM_INFO
	.align		4
.L_101:
        /*0028*/ 	.byte	0x04, 0x17
        /*002a*/ 	.short	(.L_103 - .L_102)
.L_102:
        /*002c*/ 	.word	0x00000000
        /*0030*/ 	.short	0x0003
        /*0032*/ 	.short	0x0018
        /*0034*/ 	.byte	0x00, 0xf0, 0x11, 0x00


	//----- nvinfo : EIATTR_KPARAM_INFO
	.align		4
.L_103:
        /*0038*/ 	.byte	0x04, 0x17
        /*003a*/ 	.short	(.L_105 - .L_104)
.L_104:
        /*003c*/ 	.word	0x00000000
        /*0040*/ 	.short	0x0002
        /*0042*/ 	.short	0x0010
        /*0044*/ 	.byte	0x00, 0xf5, 0x21, 0x00


	//----- nvinfo : EIATTR_KPARAM_INFO
	.align		4
.L_105:
        /*0048*/ 	.byte	0x04, 0x17
        /*004a*/ 	.short	(.L_107 - .L_106)
.L_106:
        /*004c*/ 	.word	0x00000000
        /*0050*/ 	.short	0x0001
        /*0052*/ 	.short	0x0008
        /*0054*/ 	.byte	0x00, 0xf5, 0x21, 0x00


	//----- nvinfo : EIATTR_KPARAM_INFO
	.align		4
.L_107:
        /*0058*/ 	.byte	0x04, 0x17
        /*005a*/ 	.short	(.L_109 - .L_108)
.L_108:
        /*005c*/ 	.word	0x00000000
        /*0060*/ 	.short	0x0000
        /*0062*/ 	.short	0x0000
        /*0064*/ 	.byte	0x00, 0xf5, 0x21, 0x00


	//----- nvinfo : EIATTR_SPARSE_MMA_MASK
	.align		4
.L_109:
        /*0068*/ 	.byte	0x03, 0x50
        /*006a*/ 	.short	0x0000


	//----- nvinfo : EIATTR_MAXREG_COUNT
	.align		4
        /*006c*/ 	.byte	0x03, 0x1b
        /*006e*/ 	.short	0x00ff


	//----- nvinfo : EIATTR_MERCURY_ISA_VERSION
	.align		4
        /*0070*/ 	.byte	0x03, 0x5f
        /*0072*/ 	.short	0x0101


	//----- nvinfo : EIATTR_VRC_CTA_INIT_COUNT
	.align		4
        /*0074*/ 	.byte	0x02, 0x4a
	.zero		1
	.zero		1


	//----- nvinfo : EIATTR_EXIT_INSTR_OFFSETS
	.align		4
        /*0078*/ 	.byte	0x04, 0x1c
        /*007a*/ 	.short	(.L_111 - .L_110)


	//   ....[0]....
.L_110:
        /*007c*/ 	.word	0x000008c0


	//----- nvinfo : EIATTR_CBANK_PARAM_SIZE
	.align		4
.L_111:
        /*0080*/ 	.byte	0x03, 0x19
        /*0082*/ 	.short	0x0024


	//----- nvinfo : EIATTR_PARAM_CBANK
	.align		4
        /*0084*/ 	.byte	0x04, 0x0a
        /*0086*/ 	.short	(.L_113 - .L_112)
	.align		4
.L_112:
        /*0088*/ 	.word	index@(.nv.constant0._Z15atb_gpu_junrollPKfS0_Pfiii)
        /*008c*/ 	.short	0x0380
        /*008e*/ 	.short	0x0024


	//----- nvinfo : EIATTR_SW_WAR
	.align		4
.L_113:
        /*0090*/ 	.byte	0x04, 0x36
        /*0092*/ 	.short	(.L_115 - .L_114)
.L_114:
        /*0094*/ 	.word	0x00000008
.L_115:


//--------------------- .nv.info._Z15atb_gpu_kunrollPKfS0_Pfiii --------------------------
	.section	.nv.info._Z15atb_gpu_kunrollPKfS0_Pfiii,"",@"SHT_CUDA_INFO"
	.sectionflags	@""
	.align	4


	//----- nvinfo : EIATTR_CUDA_API_VERSION
	.align		4
        /*0000*/ 	.byte	0x04, 0x37
        /*0002*/ 	.short	(.L_117 - .L_116)
.L_116:
        /*0004*/ 	.word	0x00000082


	//----- nvinfo : EIATTR_KPARAM_INFO
	.align		4
.L_117:
        /*0008*/ 	.byte	0x04, 0x17
        /*000a*/ 	.short	(.L_119 - .L_118)
.L_118:
        /*000c*/ 	.word	0x00000000
        /*0010*/ 	.short	0x0005
        /*0012*/ 	.short	0x0020
        /*0014*/ 	.byte	0x00, 0xf0, 0x11, 0x00


	//----- nvinfo : EIATTR_KPARAM_INFO
	.align		4
.L_119:
        /*0018*/ 	.byte	0x04, 0x17
        /*001a*/ 	.short	(.L_121 - .L_120)
.L_120:
        /*001c*/ 	.word	0x00000000
        /*0020*/ 	.short	0x0004
        /*0022*/ 	.short	0x001c
        /*0024*/ 	.byte	0x00, 0xf0, 0x11, 0x00


	//----- nvinfo : EIATTR_KPARAM_INFO
	.align		4
.L_121:
        /*0028*/ 	.byte	0x04, 0x17
        /*002a*/ 	.short	(.L_123 - .L_122)
.L_122:
        /*002c*/ 	.word	0x00000000
        /*0030*/ 	.short	0x0003
        /*0032*/ 	.short	0x0018
        /*0034*/ 	.byte	0x00, 0xf0, 0x11, 0x00


	//----- nvinfo : EIATTR_KPARAM_INFO
	.align		4
.L_123:
        /*0038*/ 	.byte	0x04, 0x17
        /*003a*/ 	.short	(.L_125 - .L_124)
.L_124:
        /*003c*/ 	.word	0x00000000
        /*0040*/ 	.short	0x0002
        /*0042*/ 	.short	0x0010
        /*0044*/ 	.byte	0x00, 0xf5, 0x21, 0x00


	//----- nvinfo : EIATTR_KPARAM_INFO
	.align		4
.L_125:
        /*0048*/ 	.byte	0x04, 0x17
        /*004a*/ 	.short	(.L_127 - .L_126)
.L_126:
        /*004c*/ 	.word	0x00000000
        /*0050*/ 	.short	0x0001
        /*0052*/ 	.short	0x0008
        /*0054*/ 	.byte	0x00, 0xf5, 0x21, 0x00


	//----- nvinfo : EIATTR_KPARAM_INFO
	.align		4
.L_127:
        /*0058*/ 	.byte	0x04, 0x17
        /*005a*/ 	.short	(.L_129 - .L_128)
.L_128:
        /*005c*/ 	.word	0x00000000
        /*0060*/ 	.short	0x0000
        /*0062*/ 	.short	0x0000
        /*0064*/ 	.byte	0x00, 0xf5, 0x21, 0x00


	//----- nvinfo : EIATTR_SPARSE_MMA_MASK
	.align		4
.L_129:
        /*0068*/ 	.byte	0x03, 0x50
        /*006a*/ 	.short	0x0000


	//----- nvinfo : EIATTR_MAXREG_COUNT
	.align		4
        /*006c*/ 	.byte	0x03, 0x1b
        /*006e*/ 	.short	0x00ff


	//----- nvinfo : EIATTR_MERCURY_ISA_VERSION
	.align		4
        /*0070*/ 	.byte	0x03, 0x5f
        /*0072*/ 	.short	0x0101


	//----- nvinfo : EIATTR_VRC_CTA_INIT_COUNT
	.align		4
        /*0074*/ 	.byte	0x02, 0x4a
	.zero		1
	.zero		1


	//----- nvinfo : EIATTR_EXIT_INSTR_OFFSETS
	.align		4
        /*0078*/ 	.byte	0x04, 0x1c
        /*007a*/ 	.short	(.L_131 - .L_130)


	//   ....[0]....
.L_130:
        /*007c*/ 	.word	0x00000c50


	//----- nvinfo : EIATTR_CBANK_PARAM_SIZE
	.align		4
.L_131:
        /*0080*/ 	.byte	0x03, 0x19
        /*0082*/ 	.short	0x0024


	//----- nvinfo : EIATTR_PARAM_CBANK
	.align		4
        /*0084*/ 	.byte	0x04, 0x0a
        /*0086*/ 	.short	(.L_133 - .L_132)
	.align		4
.L_132:
        /*0088*/ 	.word	index@(.nv.constant0._Z15atb_gpu_kunrollPKfS0_Pfiii)
        /*008c*/ 	.short	0x0380
        /*008e*/ 	.short	0x0024


	//----- nvinfo : EIATTR_SW_WAR
	.align		4
.L_133:
        /*0090*/ 	.byte	0x04, 0x36
        /*0092*/ 	.short	(.L_135 - .L_134)
.L_134:
        /*0094*/ 	.word	0x00000008
.L_135:


//--------------------- .nv.info._Z7atb_gpuPKfS0_Pfiii --------------------------
	.section	.nv.info._Z7atb_gpuPKfS0_Pfiii,"",@"SHT_CUDA_INFO"
	.sectionflags	@""
	.align	4


	//----- nvinfo : EIATTR_CUDA_API_VERSION
	.align		4
        /*0000*/ 	.byte	0x04, 0x37
        /*0002*/ 	.short	(.L_137 - .L_136)
.L_136:
        /*0004*/ 	.word	0x00000082


	//----- nvinfo : EIATTR_KPARAM_INFO
	.align		4
.L_137:
        /*0008*/ 	.byte	0x04, 0x17
        /*000a*/ 	.short	(.L_139 - .L_138)
.L_138:
        /*000c*/ 	.word	0x00000000
        /*0010*/ 	.short	0x0005
        /*0012*/ 	.short	0x0020
        /*0014*/ 	.byte	0x00, 0xf0, 0x11, 0x00


	//----- nvinfo : EIATTR_KPARAM_INFO
	.align		4
.L_139:
        /*0018*/ 	.byte	0x04, 0x17
        /*001a*/ 	.short	(.L_141 - .L_140)
.L_140:
        /*001c*/ 	.word	0x00000000
        /*0020*/ 	.short	0x0004
        /*0022*/ 	.short	0x001c
        /*0024*/ 	.byte	0x00, 0xf0, 0x11, 0x00


	//----- nvinfo : EIATTR_KPARAM_INFO
	.align		4
.L_141:
        /*0028*/ 	.byte	0x04, 0x17
        /*002a*/ 	.short	(.L_143 - .L_142)
.L_142:
        /*002c*/ 	.word	0x00000000
        /*0030*/ 	.short	0x0003
        /*0032*/ 	.short	0x0018
        /*0034*/ 	.byte	0x00, 0xf0, 0x11, 0x00


	//----- nvinfo : EIATTR_KPARAM_INFO
	.align		4
.L_143:
        /*0038*/ 	.byte	0x04, 0x17
        /*003a*/ 	.short	(.L_145 - .L_144)
.L_144:
        /*003c*/ 	.word	0x00000000
        /*0040*/ 	.short	0x0002
        /*0042*/ 	.short	0x0010
        /*0044*/ 	.byte	0x00, 0xf5, 0x21, 0x00


	//----- nvinfo : EIATTR_KPARAM_INFO
	.align		4
.L_145:
        /*0048*/ 	.byte	0x04, 0x17
        /*004a*/ 	.short	(.L_147 - .L_146)
.L_146:
        /*004c*/ 	.word	0x00000000
        /*0050*/ 	.short	0x0001
        /*0052*/ 	.short	0x0008
        /*0054*/ 	.byte	0x00, 0xf5, 0x21, 0x00


	//----- nvinfo : EIATTR_KPARAM_INFO
	.align		4
.L_147:
        /*0058*/ 	.byte	0x04, 0x17
        /*005a*/ 	.short	(.L_149 - .L_148)
.L_148:
        /*005c*/ 	.word	0x00000000
        /*0060*/ 	.short	0x0000
        /*0062*/ 	.short	0x0000
        /*0064*/ 	.byte	0x00, 0xf5, 0x21, 0x00


	//----- nvinfo : EIATTR_SPARSE_MMA_MASK
	.align		4
.L_149:
        /*0068*/ 	.byte	0x03, 0x50
        /*006a*/ 	.short	0x0000


	//----- nvinfo : EIATTR_MAXREG_COUNT
	.align		4
        /*006c*/ 	.byte	0x03, 0x1b
        /*006e*/ 	.short	0x00ff


	//----- nvinfo : EIATTR_MERCURY_ISA_VERSION
	.align		4
        /*0070*/ 	.byte	0x03, 0x5f
        /*0072*/ 	.short	0x0101


	//----- nvinfo : EIATTR_VRC_CTA_INIT_COUNT
	.align		4
        /*0074*/ 	.byte	0x02, 0x4a
	.zero		1
	.zero		1


	//----- nvinfo : EIATTR_EXIT_INSTR_OFFSETS
	.align		4
        /*0078*/ 	.byte	0x04, 0x1c
        /*007a*/ 	.short	(.L_151 - .L_150)


	//   ....[0]....
.L_150:
        /*007c*/ 	.word	0x000008b0


	//----- nvinfo : EIATTR_CBANK_PARAM_SIZE
	.align		4
.L_151:
        /*0080*/ 	.byte	0x03, 0x19
        /*0082*/ 	.short	0x0024


	//----- nvinfo : EIATTR_PARAM_CBANK
	.align		4
        /*0084*/ 	.byte	0x04, 0x0a
        /*0086*/ 	.short	(.L_153 - .L_152)
	.align		4
.L_152:
        /*0088*/ 	.word	index@(.nv.constant0._Z7atb_gpuPKfS0_Pfiii)
        /*008c*/ 	.short	0x0380
        /*008e*/ 	.short	0x0024


	//----- nvinfo : EIATTR_SW_WAR
	.align		4
.L_153:
        /*0090*/ 	.byte	0x04, 0x36
        /*0092*/ 	.short	(.L_155 - .L_154)
.L_154:
        /*0094*/ 	.word	0x00000008
.L_155:


//--------------------- .nv.callgraph             --------------------------
	.section	.nv.callgraph,"",@"SHT_CUDA_CALLGRAPH"
	.align	4
	.sectionentsize	8
	.align		4
        /*0000*/ 	.word	0x00000000
	.align		4
        /*0004*/ 	.word	0xffffffff
	.align		4
        /*0008*/ 	.word	0x00000000
	.align		4
        /*000c*/ 	.word	0xfffffffe
	.align		4
        /*0010*/ 	.word	0x00000000
	.align		4
        /*0014*/ 	.word	0xfffffffd
	.align		4
        /*0018*/ 	.word	0x00000000
	.align		4
        /*001c*/ 	.word	0xfffffffc


//--------------------- .text._Z16atb_gpu_junroll8PKfS0_Pfiii --------------------------
	.section	.text._Z16atb_gpu_junroll8PKfS0_Pfiii,"ax",@progbits
	.align	128
        .global         _Z16atb_gpu_junroll8PKfS0_Pfiii
        .type           _Z16atb_gpu_junroll8PKfS0_Pfiii,@function
        .size           _Z16atb_gpu_junroll8PKfS0_Pfiii,(.L_x_28 - _Z16atb_gpu_junroll8PKfS0_Pfiii)
        .other          _Z16atb_gpu_junroll8PKfS0_Pfiii,@"STO_CUDA_ENTRY STV_DEFAULT"
_Z16atb_gpu_junroll8PKfS0_Pfiii:
.text._Z16atb_gpu_junroll8PKfS0_Pfiii:
[----:B------:R-:W-:Y:S01]  /*0000*/  LDC R1, c[0x0][0x37c] ;  /* 0x0000df00ff017b82 */ /* 0x000fe20000000800 */
[----:B------:R-:W0:Y:S01]  /*0010*/  S2R R6, SR_CTAID.Y ;  /* 0x0000000000067919 */ /* 0x000e220000002600 */
[----:B------:R-:W1:Y:S01]  /*0020*/  LDCU UR5, c[0x0][0x3a0] ;  /* 0x00007400ff0577ac */ /* 0x000e620008000800 */
[----:B------:R-:W-:Y:S01]  /*0030*/  HFMA2 R11, -RZ, RZ, 0, 0 ;  /* 0x00000000ff0b7431 */ /* 0x000fe200000001ff */
[----:B------:R-:W-:Y:S01]  /*0040*/  MOV R9, RZ ;  /* 0x000000ff00097202 */ /* 0x000fe20000000f00 */
[----:B------:R-:W0:Y:S01]  /*0050*/  S2R R5, SR_TID.Y ;  /* 0x0000000000057919 */ /* 0x000e220000002200 */
[----:B------:R-:W2:Y:S01]  /*0060*/  LDCU UR4, c[0x0][0x360] ;  /* 0x00006c00ff0477ac */ /* 0x000ea20008000800 */
[----:B------:R-:W-:Y:S01]  /*0070*/  HFMA2 R15, -RZ, RZ, 0, 0 ;  /* 0x00000000ff0f7431 */ /* 0x000fe200000001ff */
[----:B------:R-:W-:Y:S01]  /*0080*/  MOV R21, RZ ;  /* 0x000000ff00157202 */ /* 0x000fe20000000f00 */
[----:B------:R-:W2:Y:S01]  /*0090*/  S2R R3, SR_CTAID.X ;  /* 0x0000000000037919 */ /* 0x000ea20000002500 */
[----:B------:R-:W0:Y:S01]  /*00a0*/  LDCU UR6, c[0x0][0x364] ;  /* 0x00006c80ff0677ac */ /* 0x000e220008000800 */
[----:B------:R-:W-:Y:S01]  /*00b0*/  HFMA2 R13, -RZ, RZ, 0, 0 ;  /* 0x00000000ff0d7431 */ /* 0x000fe200000001ff */
[----:B------:R-:W-:Y:S01]  /*00c0*/  MOV R7, RZ ;  /* 0x000000ff00077202 */ /* 0x000fe20000000f00 */
[----:B------:R-:W2:Y:S01]  /*00d0*/  S2R R0, SR_TID.X ;  /* 0x0000000000007919 */ /* 0x000ea20000002100 */
[----:B------:R-:W-:Y:S01]  /*00e0*/  MOV R2, RZ ;  /* 0x000000ff00027202 */ /* 0x000fe20000000f00 */
[----:B------:R-:W3:Y:S01]  /*00f0*/  LDCU.64 UR8, c[0x0][0x358] ;  /* 0x00006b00ff0877ac */ /* 0x000ee20008000a00 */
[----:B-1----:R-:W-:Y:S01]  /*0100*/  UISETP.GE.AND UP0, UPT, UR5, 0x1, UPT ;  /* 0x000000010500788c */ /* 0x002fe2000bf06270 */
[----:B0-----:R-:W-:-:S05]  /*0110*/  IMAD R6, R6, UR6, R5 ;  /* 0x0000000606067c24 */ /* 0x001fca000f8e0205 */
[----:B------:R-:W-:Y:S01]  /*0120*/  SHF.L.U32 R6, R6, 0x3, RZ ;  /* 0x0000000306067819 */ /* 0x000fe200000006ff */
[----:B--2---:R-:W-:Y:S02]  /*0130*/  IMAD R3, R3, UR4, R0 ;  /* 0x0000000403037c24 */ /* 0x004fe4000f8e0200 */
[----:B------:R-:W-:Y:S01]  /*0140*/  HFMA2 R0, -RZ, RZ, 0, 0 ;  /* 0x00000000ff007431 */ /* 0x000fe200000001ff */
[----:B---3--:R-:W-:Y:S06]  /*0150*/  BRA.U !UP0, `(.L_x_0) ;  /* 0x0000000508647547 */ /* 0x008fec000b800000 */
[----:B------:R-:W-:Y:S01]  /*0160*/  UISETP.NE.AND UP1, UPT, UR5, 0x1, UPT ;  /* 0x000000010500788c */ /* 0x000fe2000bf25270 */
[----:B------:R-:W-:Y:S01]  /*0170*/  MOV R2, RZ ;  /* 0x000000ff00027202 */ /* 0x000fe20000000f00 */
[----:B------:R-:W-:Y:S01]  /*0180*/  ULOP3.LUT UR6, UR5, 0x1, URZ, 0xc0, !UPT ;  /* 0x0000000105067892 */ /* 0x000fe2000f8ec0ff */
[----:B------:R-:W-:Y:S01]  /*0190*/  MOV R0, RZ ;  /* 0x000000ff00007202 */ /* 0x000fe20000000f00 */
[----:B------:R-:W-:Y:S01]  /*01a0*/  UMOV UR4, URZ ;  /* 0x000000ff00047c82 */ /* 0x000fe20008000000 */
[----:B------:R-:W-:Y:S01]  /*01b0*/  MOV R7, RZ ;  /* 0x000000ff00077202 */ /* 0x000fe20000000f00 */
[----:B------:R-:W-:Y:S01]  /*01c0*/  UISETP.NE.U32.AND UP0, UPT, UR6, 0x1, UPT ;  /* 0x000000010600788c */ /* 0x000fe2000bf05070 */
[----:B------:R-:W-:Y:S02]  /*01d0*/  MOV R13, RZ ;  /* 0x000000ff000d7202 */ /* 0x000fe40000000f00 */
[----:B------:R-:W-:Y:S02]  /*01e0*/  MOV R21, RZ ;  /* 0x000000ff00157202 */ /* 0x000fe40000000f00 */
[----:B------:R-:W-:-:S02]  /*01f0*/  MOV R15, RZ ;  /* 0x000000ff000f7202 */ /* 0x000fc40000000f00 */
[----:B------:R-:W-:Y:S02]  /*0200*/  MOV R9, RZ ;  /* 0x000000ff00097202 */ /* 0x000fe40000000f00 */
[----:B------:R-:W-:Y:S01]  /*0210*/  MOV R11, RZ ;  /* 0x000000ff000b7202 */ /* 0x000fe20000000f00 */
[----:B------:R-:W-:Y:S06]  /*0220*/  BRA.U !UP1, `(.L_x_1) ;  /* 0x0000000109cc7547 */ /* 0x000fec000b800000 */
[----:B------:R-:W-:Y:S01]  /*0230*/  HFMA2 R2, -RZ, RZ, 0, 0 ;  /* 0x00000000ff027431 */ /* 0x000fe200000001ff */
[----:B------:R-:W-:Y:S01]  /*0240*/  ULOP3.LUT UR4, UR5, 0x7ffffffe, URZ, 0xc0, !UPT ;  /* 0x7ffffffe05047892 */ /* 0x000fe2000f8ec0ff */
[----:B------:R-:W-:Y:S02]  /*0250*/  MOV R5, R3 ;  /* 0x0000000300057202 */ /* 0x000fe40000000f00 */
[----:B------:R-:W-:Y:S01]  /*0260*/  MOV R4, R6 ;  /* 0x0000000600047202 */ /* 0x000fe20000000f00 */
[----:B------:R-:W-:-:S12]  /*0270*/  UIADD3 UR5, UPT, UPT, -UR4, URZ, URZ ;  /* 0x000000ff04057290 */ /* 0x000fd8000fffe1ff */
.L_x_2:
[----:B------:R-:W0:Y:S08]  /*0280*/  LDC.64 R18, c[0x0][0x380] ;  /* 0x0000e000ff127b82 */ /* 0x000e300000000a00 */
[----:B------:R-:W1:Y:S08]  /*0290*/  LDC.64 R28, c[0x0][0x388] ;  /* 0x0000e200ff1c7b82 */ /* 0x000e700000000a00 */
[----:B------:R-:W2:Y:S01]  /*02a0*/  LDC.64 R16, c[0x0][0x398] ;  /* 0x0000e600ff107b82 */ /* 0x000ea20000000a00 */
[----:B0-----:R-:W-:-:S05]  /*02b0*/  IMAD.WIDE R18, R5, 0x4, R18 ;  /* 0x0000000405127825 */ /* 0x001fca00078e0212 */
[----:B------:R2:W3:Y:S01]  /*02c0*/  LDG.E.CONSTANT R8, desc[UR8][R18.64] ;  /* 0x0000000812087981 */ /* 0x0004e2000c1e9900 */
[----:B-1----:R-:W-:-:S05]  /*02d0*/  IMAD.WIDE R28, R4, 0x4, R28 ;  /* 0x00000004041c7825 */ /* 0x002fca00078e021c */
[----:B------:R-:W3:Y:S04]  /*02e0*/  LDG.E.CONSTANT R24, desc[UR8][R28.64] ;  /* 0x000000081c187981 */ /* 0x000ee8000c1e9900 */
[----:B------:R-:W4:Y:S04]  /*02f0*/  LDG.E.CONSTANT R22, desc[UR8][R28.64+0x4] ;  /* 0x000004081c167981 */ /* 0x000f28000c1e9900 */
[----:B------:R-:W5:Y:S04]  /*0300*/  LDG.E.CONSTANT R20, desc[UR8][R28.64+0x8] ;  /* 0x000008081c147981 */ /* 0x000f68000c1e9900 */
[----:B------:R-:W5:Y:S01]  /*0310*/  LDG.E.CONSTANT R14, desc[UR8][R28.64+0xc] ;  /* 0x00000c081c0e7981 */ /* 0x000f62000c1e9900 */
[----:B--2---:R-:W-:-:S03]  /*0320*/  IMAD.WIDE R18, R16, 0x4, R18 ;  /* 0x0000000410127825 */ /* 0x004fc600078e0212 */
[----:B------:R-:W2:Y:S04]  /*0330*/  LDG.E.CONSTANT R26, desc[UR8][R28.64+0x10] ;  /* 0x000010081c1a7981 */ /* 0x000ea8000c1e9900 */
[----:B------:R0:W2:Y:S01]  /*0340*/  LDG.E.CONSTANT R10, desc[UR8][R18.64] ;  /* 0x00000008120a7981 */ /* 0x0000a2000c1e9900 */
[----:B------:R-:W-:-:S03]  /*0350*/  LEA R5, R16, R5, 0x1 ;  /* 0x0000000510057211 */ /* 0x000fc600078e08ff */
[----:B------:R-:W2:Y:S01]  /*0360*/  LDG.E.CONSTANT R12, desc[UR8][R28.64+0x14] ;  /* 0x000014081c0c7981 */ /* 0x000ea2000c1e9900 */
[----:B------:R-:W-:-:S03]  /*0370*/  LEA R4, R17, R4, 0x1 ;  /* 0x0000000411047211 */ /* 0x000fc600078e08ff */
[----:B------:R-:W2:Y:S01]  /*0380*/  LDG.E.CONSTANT R25, desc[UR8][R28.64+0x18] ;  /* 0x000018081c197981 */ /* 0x000ea2000c1e9900 */
[----:B0-----:R-:W-:-:S03]  /*0390*/  IMAD.WIDE R18, R17, 0x4, R28 ;  /* 0x0000000411127825 */ /* 0x001fc600078e021c */
[----:B------:R-:W2:Y:S04]  /*03a0*/  LDG.E.CONSTANT R23, desc[UR8][R28.64+0x1c] ;  /* 0x00001c081c177981 */ /* 0x000ea8000c1e9900 */
[----:B------:R-:W2:Y:S04]  /*03b0*/  LDG.E.CONSTANT R16, desc[UR8][R18.64+0x10] ;  /* 0x0000100812107981 */ /* 0x000ea8000c1e9900 */
[----:B------:R-:W2:Y:S04]  /*03c0*/  LDG.E.CONSTANT R27, desc[UR8][R18.64+0x14] ;  /* 0x00001408121b7981 */ /* 0x000ea8000c1e9900 */
[----:B------:R-:W2:Y:S04]  /*03d0*/  LDG.E.CONSTANT R17, desc[UR8][R18.64+0x18] ;  /* 0x0000180812117981 */ /* 0x000ea8000c1e9900 */
[----:B------:R-:W2:Y:S01]  /*03e0*/  LDG.E.CONSTANT R29, desc[UR8][R18.64+0x1c] ;  /* 0x00001c08121d7981 */ /* 0x000ea2000c1e9900 */
[----:B---3--:R-:W-:-:S03]  /*03f0*/  FFMA R11, R8, R24, R11 ;  /* 0x00000018080b7223 */ /* 0x008fc6000000000b */
[----:B------:R-:W3:Y:S01]  /*0400*/  LDG.E.CONSTANT R24, desc[UR8][R18.64+0x4] ;  /* 0x0000040812187981 */ /* 0x000ee2000c1e9900 */
[----:B----4-:R-:W-:-:S03]  /*0410*/  FFMA R9, R8, R22, R9 ;  /* 0x0000001608097223 */ /* 0x010fc60000000009 */
[----:B------:R-:W4:Y:S01]  /*0420*/  LDG.E.CONSTANT R22, desc[UR8][R18.64] ;  /* 0x0000000812167981 */ /* 0x000f22000c1e9900 */
[----:B-----5:R-:W-:-:S03]  /*0430*/  FFMA R15, R8, R20, R15 ;  /* 0x00000014080f7223 */ /* 0x020fc6000000000f */
[----:B------:R-:W5:Y:S01]  /*0440*/  LDG.E.CONSTANT R20, desc[UR8][R18.64+0x8] ;  /* 0x0000080812147981 */ /* 0x000f62000c1e9900 */
[----:B------:R-:W-:-:S03]  /*0450*/  FFMA R21, R8, R14, R21 ;  /* 0x0000000e08157223 */ /* 0x000fc60000000015 */
[----:B------:R-:W5:Y:S01]  /*0460*/  LDG.E.CONSTANT R14, desc[UR8][R18.64+0xc] ;  /* 0x00000c08120e7981 */ /* 0x000f62000c1e9900 */
[----:B------:R-:W-:-:S04]  /*0470*/  UIADD3 UR5, UPT, UPT, UR5, 0x2, URZ ;  /* 0x0000000205057890 */ /* 0x000fc8000fffe0ff */
[----:B------:R-:W-:Y:S01]  /*0480*/  UISETP.NE.AND UP1, UPT, UR5, URZ, UPT ;  /* 0x000000ff0500728c */ /* 0x000fe2000bf25270 */
[C---:B--2---:R-:W-:Y:S01]  /*0490*/  FFMA R13, R8.reuse, R26, R13 ;  /* 0x0000001a080d7223 */ /* 0x044fe2000000000d */
[C---:B------:R-:W-:Y:S01]  /*04a0*/  FFMA R12, R8.reuse, R12, R7 ;  /* 0x0000000c080c7223 */ /* 0x040fe20000000007 */
[C---:B------:R-:W-:Y:S01]  /*04b0*/  FFMA R0, R8.reuse, R25, R0 ;  /* 0x0000001908007223 */ /* 0x040fe20000000000 */
[----:B------:R-:W-:Y:S01]  /*04c0*/  FFMA R2, R8, R23, R2 ;  /* 0x0000001708027223 */ /* 0x000fe20000000002 */
[C---:B------:R-:W-:Y:S01]  /*04d0*/  FFMA R13, R10.reuse, R16, R13 ;  /* 0x000000100a0d7223 */ /* 0x040fe2000000000d */
[C---:B------:R-:W-:Y:S01]  /*04e0*/  FFMA R7, R10.reuse, R27, R12 ;  /* 0x0000001b0a077223 */ /* 0x040fe2000000000c */
[C---:B------:R-:W-:Y:S01]  /*04f0*/  FFMA R0, R10.reuse, R17, R0 ;  /* 0x000000110a007223 */ /* 0x040fe20000000000 */
[C---:B------:R-:W-:Y:S01]  /*0500*/  FFMA R2, R10.reuse, R29, R2 ;  /* 0x0000001d0a027223 */ /* 0x040fe20000000002 */
[C---:B---3--:R-:W-:Y:S01]  /*0510*/  FFMA R9, R10.reuse, R24, R9 ;  /* 0x000000180a097223 */ /* 0x048fe20000000009 */
[C---:B----4-:R-:W-:Y:S01]  /*0520*/  FFMA R11, R10.reuse, R22, R11 ;  /* 0x000000160a0b7223 */ /* 0x050fe2000000000b */
[C---:B-----5:R-:W-:Y:S01]  /*0530*/  FFMA R15, R10.reuse, R20, R15 ;  /* 0x000000140a0f7223 */ /* 0x060fe2000000000f */
[----:B------:R-:W-:Y:S01]  /*0540*/  FFMA R21, R10, R14, R21 ;  /* 0x0000000e0a157223 */ /* 0x000fe20000000015 */
[----:B------:R-:W-:Y:S06]  /*0550*/  BRA.U UP1, `(.L_x_2) ;  /* 0xfffffffd01487547 */ /* 0x000fec000b83ffff */
.L_x_1:
[----:B------:R-:W-:Y:S05]  /*0560*/  BRA.U UP0, `(.L_x_0) ;  /* 0x0000000100607547 */ /* 0x000fea000b800000 */
[----:B------:R-:W0:Y:S08]  /*0570*/  LDC.64 R22, c[0x0][0x398] ;  /* 0x0000e600ff167b82 */ /* 0x000e300000000a00 */
[----:B------:R-:W1:Y:S08]  /*0580*/  LDC.64 R16, c[0x0][0x380] ;  /* 0x0000e000ff107b82 */ /* 0x000e700000000a00 */
[----:B------:R-:W2:Y:S01]  /*0590*/  LDC.64 R4, c[0x0][0x388] ;  /* 0x0000e200ff047b82 */ /* 0x000ea20000000a00 */
[----:B0-----:R-:W-:-:S02]  /*05a0*/  IMAD R19, R22, UR4, R3 ;  /* 0x0000000416137c24 */ /* 0x001fc4000f8e0203 */
[----:B------:R-:W-:Y:S02]  /*05b0*/  IMAD R23, R23, UR4, R6 ;  /* 0x0000000417177c24 */ /* 0x000fe4000f8e0206 */
[----:B-1----:R-:W-:-:S06]  /*05c0*/  IMAD.WIDE R16, R19, 0x4, R16 ;  /* 0x0000000413107825 */ /* 0x002fcc00078e0210 */
[----:B------:R-:W3:Y:S01]  /*05d0*/  LDG.E.CONSTANT R16, desc[UR8][R16.64] ;  /* 0x0000000810107981 */ /* 0x000ee2000c1e9900 */
[----:B--2---:R-:W-:-:S05]  /*05e0*/  IMAD.WIDE R4, R23, 0x4, R4 ;  /* 0x0000000417047825 */ /* 0x004fca00078e0204 */
[----:B------:R-:W3:Y:S04]  /*05f0*/  LDG.E.CONSTANT R8, desc[UR8][R4.64] ;  /* 0x0000000804087981 */ /* 0x000ee8000c1e9900 */
[----:B------:R-:W2:Y:S04]  /*0600*/  LDG.E.CONSTANT R10, desc[UR8][R4.64+0x4] ;  /* 0x00000408040a7981 */ /* 0x000ea8000c1e9900 */
[----:B------:R-:W4:Y:S04]  /*0610*/  LDG.E.CONSTANT R12, desc[UR8][R4.64+0x8] ;  /* 0x00000808040c7981 */ /* 0x000f28000c1e9900 */
[----:B------:R-:W5:Y:S04]  /*0620*/  LDG.E.CONSTANT R14, desc[UR8][R4.64+0xc] ;  /* 0x00000c08040e7981 */ /* 0x000f68000c1e9900 */
[----:B------:R-:W5:Y:S04]  /*0630*/  LDG.E.CONSTANT R18, desc[UR8][R4.64+0x10] ;  /* 0x0000100804127981 */ /* 0x000f68000c1e9900 */
[----:B------:R-:W5:Y:S04]  /*0640*/  LDG.E.CONSTANT R20, desc[UR8][R4.64+0x14] ;  /* 0x0000140804147981 */ /* 0x000f68000c1e9900 */
[----:B------:R-:W5:Y:S04]  /*0650*/  LDG.E.CONSTANT R19, desc[UR8][R4.64+0x18] ;  /* 0x0000180804137981 */ /* 0x000f68000c1e9900 */
[----:B------:R-:W5:Y:S01]  /*0660*/  LDG.E.CONSTANT R23, desc[UR8][R4.64+0x1c] ;  /* 0x00001c0804177981 */ /* 0x000f62000c1e9900 */
[C---:B---3--:R-:W-:Y:S01]  /*0670*/  FFMA R11, R16.reuse, R8, R11 ;  /* 0x00000008100b7223 */ /* 0x048fe2000000000b */
[C---:B--2---:R-:W-:Y:S01]  /*0680*/  FFMA R9, R16.reuse, R10, R9 ;  /* 0x0000000a10097223 */ /* 0x044fe20000000009 */
[C---:B----4-:R-:W-:Y:S01]  /*0690*/  FFMA R15, R16.reuse, R12, R15 ;  /* 0x0000000c100f7223 */ /* 0x050fe2000000000f */
[C---:B-----5:R-:W-:Y:S01]  /*06a0*/  FFMA R21, R16.reuse, R14, R21 ;  /* 0x0000000e10157223 */ /* 0x060fe20000000015 */
[C---:B------:R-:W-:Y:S01]  /*06b0*/  FFMA R13, R16.reuse, R18, R13 ;  /* 0x00000012100d7223 */ /* 0x040fe2000000000d */
[C---:B------:R-:W-:Y:S01]  /*06c0*/  FFMA R7, R16.reuse, R20, R7 ;  /* 0x0000001410077223 */ /* 0x040fe20000000007 */
[C---:B------:R-:W-:Y:S01]  /*06d0*/  FFMA R0, R16.reuse, R19, R0 ;  /* 0x0000001310007223 */ /* 0x040fe20000000000 */
[----:B------:R-:W-:-:S07]  /*06e0*/  FFMA R2, R16, R23, R2 ;  /* 0x0000001710027223 */ /* 0x000fce0000000002 */
.L_x_0:
[----:B------:R-:W0:Y:S01]  /*06f0*/  LDC.64 R4, c[0x0][0x390] ;  /* 0x0000e400ff047b82 */ /* 0x000e220000000a00 */
[----:B------:R-:W1:Y:S02]  /*0700*/  LDCU UR4, c[0x0][0x39c] ;  /* 0x00007380ff0477ac */ /* 0x000e640008000800 */
[----:B-1----:R-:W-:-:S04]  /*0710*/  IMAD R3, R3, UR4, R6 ;  /* 0x0000000403037c24 */ /* 0x002fc8000f8e0206 */
[----:B0-----:R-:W-:-:S05]  /*0720*/  IMAD.WIDE R4, R3, 0x4, R4 ;  /* 0x0000000403047825 */ /* 0x001fca00078e0204 */
[----:B------:R-:W-:Y:S04]  /*0730*/  STG.E desc[UR8][R4.64], R11 ;  /* 0x0000000b04007986 */ /* 0x000fe8000c101908 */
[----:B------:R-:W-:Y:S04]  /*0740*/  STG.E desc[UR8][R4.64+0x4], R9 ;  /* 0x0000040904007986 */ /* 0x000fe8000c101908 */
[----:B------:R-:W-:Y:S04]  /*0750*/  STG.E desc[UR8][R4.64+0x8], R15 ;  /* 0x0000080f04007986 */ /* 0x000fe8000c101908 */
[----:B------:R-:W-:Y:S04]  /*0760*/  STG.E desc[UR8][R4.64+0xc], R21 ;  /* 0x00000c1504007986 */ /* 0x000fe8000c101908 */
[----:B------:R-:W-:Y:S04]  /*0770*/  STG.E desc[UR8][R4.64+0x10], R13 ;  /* 0x0000100d04007986 */ /* 0x000fe8000c101908 */
[----:B------:R-:W-:Y:S04]  /*0780*/  STG.E desc[UR8][R4.64+0x14], R7 ;  /* 0x0000140704007986 */ /* 0x000fe8000c101908 */
[----:B------:R-:W-:Y:S04]  /*0790*/  STG.E desc[UR8][R4.64+0x18], R0 ;  /* 0x0000180004007986 */ /* 0x000fe8000c101908 */
[----:B------:R-:W-:Y:S01]  /*07a0*/  STG.E desc[UR8][R4.64+0x1c], R2 ;  /* 0x00001c0204007986 */ /* 0x000fe2000c101908 */
[----:B------:R-:W-:Y:S05]  /*07b0*/  EXIT ;  /* 0x000000000000794d */ /* 0x000fea0003800000 */
.L_x_3:
[----:B------:R-:W-:-:S00]  /*07c0*/  BRA `(.L_x_3) ;  /* 0xfffffffc00fc7947 */ /* 0x000fc0000383ffff */
[----:B------:R-:W-:-:S00]  /*07d0*/  NOP ;  /* 0x0000000000007918 */ /* 0x000fc00000000000 */
        /* <DEDUP_REMOVED lines=10> */
.L_x_28:


//--------------------- .text._Z16atb_gpu_ijunrollPKfS0_Pfiii --------------------------
	.section	.text._Z16atb_gpu_ijunrollPKfS0_Pfiii,"ax",@progbits
	.align	128
        .global         _Z16atb_gpu_ijunrollPKfS0_Pfiii
        .type           _Z16atb_gpu_ijunrollPKfS0_Pfiii,@function
        .size           _Z16atb_gpu_ijunrollPKfS0_Pfiii,(.L_x_29 - _Z16atb_gpu_ijunrollPKfS0_Pfiii)
        .other          _Z16atb_gpu_ijunrollPKfS0_Pfiii,@"STO_CUDA_ENTRY STV_DEFAULT"
_Z16atb_gpu_ijunrollPKfS0_Pfiii:
.text._Z16atb_gpu_ijunrollPKfS0_Pfiii:
[----:B------:R-:W-:Y:S01]  /*0000*/  LDC R1, c[0x0][0x37c] ;  /* 0x0000df00ff017b82 */ /* 0x000fe20000000800 */
[----:B------:R-:W0:Y:S01]  /*0010*/  S2R R6, SR_CTAID.Y ;  /* 0x0000000000067919 */ /* 0x000e220000002600 */
[----:B------:R-:W1:Y:S06]  /*0020*/  LDCU UR5, c[0x0][0x3a0] ;  /* 0x00007400ff0577ac */ /* 0x000e6c0008000800 */
[----:B------:R-:W2:Y:S01]  /*0030*/  LDC R0, c[0x0][0x360] ;  /* 0x0000d800ff007b82 */ /* 0x000ea20000000800 */
[----:B------:R-:W-:Y:S01]  /*0040*/  HFMA2 R27, -RZ, RZ, 0, 0 ;  /* 0x00000000ff1b7431 */ /* 0x000fe200000001ff */
[----:B------:R-:W0:Y:S01]  /*0050*/  S2R R3, SR_TID.Y ;  /* 0x0000000000037919 */ /* 0x000e220000002200 */
[----:B------:R-:W0:Y:S01]  /*0060*/  LDCU UR4, c[0x0][0x364] ;  /* 0x00006c80ff0477ac */ /* 0x000e220008000800 */
[----:B------:R-:W-:Y:S01]  /*0070*/  HFMA2 R19, -RZ, RZ, 0, 0 ;  /* 0x00000000ff137431 */ /* 0x000fe200000001ff */
[----:B------:R-:W-:Y:S01]  /*0080*/  MOV R24, RZ ;  /* 0x000000ff00187202 */ /* 0x000fe20000000f00 */
[----:B------:R-:W3:Y:S01]  /*0090*/  S2R R9, SR_CTAID.X ;  /* 0x0000000000097919 */ /* 0x000ee20000002500 */
[----:B------:R-:W-:Y:S01]  /*00a0*/  HFMA2 R35, -RZ, RZ, 0, 0 ;  /* 0x00000000ff237431 */ /* 0x000fe200000001ff */
[----:B------:R-:W-:Y:S01]  /*00b0*/  CS2R R20, SRZ ;  /* 0x0000000000147805 */ /* 0x000fe2000001ff00 */
[----:B------:R-:W-:Y:S01]  /*00c0*/  HFMA2 R30, -RZ, RZ, 0, 0 ;  /* 0x00000000ff1e7431 */ /* 0x000fe200000001ff */
[----:B------:R-:W2:Y:S01]  /*00d0*/  S2R R10, SR_TID.X ;  /* 0x00000000000a7919 */ /* 0x000ea20000002100 */
[----:B------:R-:W-:-:S02]  /*00e0*/  MOV R36, RZ ;  /* 0x000000ff00247202 */ /* 0x000fc40000000f00 */
[----:B------:R-:W-:Y:S02]  /*00f0*/  CS2R R40, SRZ ;  /* 0x0000000000287805 */ /* 0x000fe4000001ff00 */
[----:B------:R-:W-:Y:S02]  /*0100*/  MOV R39, RZ ;  /* 0x000000ff00277202 */ /* 0x000fe40000000f00 */
[----:B------:R-:W-:Y:S02]  /*0110*/  CS2R R28, SRZ ;  /* 0x00000000001c7805 */ /* 0x000fe4000001ff00 */
[----:B------:R-:W-:Y:S01]  /*0120*/  MOV R4, RZ ;  /* 0x000000ff00047202 */ /* 0x000fe20000000f00 */
[----:B------:R-:W4:Y:S01]  /*0130*/  LDCU.64 UR6, c[0x0][0x358] ;  /* 0x00006b00ff0677ac */ /* 0x000f220008000a00 */
[----:B-1----:R-:W-:Y:S01]  /*0140*/  UISETP.GE.AND UP0, UPT, UR5, 0x1, UPT ;  /* 0x000000010500788c */ /* 0x002fe2000bf06270 */
[----:B0-----:R-:W-:Y:S01]  /*0150*/  IMAD R6, R6, UR4, R3 ;  /* 0x0000000406067c24 */ /* 0x001fe2000f8e0203 */
[----:B------:R-:W-:-:S02]  /*0160*/  CS2R R2, SRZ ;  /* 0x0000000000027805 */ /* 0x000fc4000001ff00 */
[----:B---3--:R-:W-:Y:S02]  /*0170*/  SHF.L.U32 R9, R9, 0x2, RZ ;  /* 0x0000000209097819 */ /* 0x008fe400000006ff */
[----:B------:R-:W-:-:S03]  /*0180*/  SHF.L.U32 R6, R6, 0x2, RZ ;  /* 0x0000000206067819 */ /* 0x000fc600000006ff */
[----:B--2---:R-:W-:Y:S01]  /*0190*/  IMAD R5, R9, R0, R10 ;  /* 0x0000000009057224 */ /* 0x004fe200078e020a */
[----:B----4-:R-:W-:Y:S06]  /*01a0*/  BRA.U !UP0, `(.L_x_4) ;  /* 0x0000000908407547 */ /* 0x010fec000b800000 */
[----:B------:R-:W-:Y:S01]  /*01b0*/  UISETP.NE.AND UP0, UPT, UR5, 0x1, UPT ;  /* 0x000000010500788c */ /* 0x000fe2000bf05270 */
[----:B------:R-:W-:Y:S02]  /*01c0*/  MOV R4, RZ ;  /* 0x000000ff00047202 */ /* 0x000fe40000000f00 */
[----:B------:R-:W-:Y:S02]  /*01d0*/  CS2R R2, SRZ ;  /* 0x0000000000027805 */ /* 0x000fe4000001ff00 */
[----:B------:R-:W-:Y:S02]  /*01e0*/  CS2R R40, SRZ ;  /* 0x0000000000287805 */ /* 0x000fe4000001ff00 */
[----:B------:R-:W-:Y:S02]  /*01f0*/  MOV R30, RZ ;  /* 0x000000ff001e7202 */ /* 0x000fe40000000f00 */
[----:B------:R-:W-:Y:S02]  /*0200*/  CS2R R28, SRZ ;  /* 0x00000000001c7805 */ /* 0x000fe4000001ff00 */
[----:B------:R-:W-:-:S02]  /*0210*/  MOV R39, RZ ;  /* 0x000000ff00277202 */ /* 0x000fc40000000f00 */
[----:B------:R-:W-:Y:S02]  /*0220*/  CS2R R20, SRZ ;  /* 0x0000000000147805 */ /* 0x000fe4000001ff00 */
[----:B------:R-:W-:Y:S01]  /*0230*/  MOV R35, RZ ;  /* 0x000000ff00237202 */ /* 0x000fe20000000f00 */
[----:B------:R-:W-:Y:S01]  /*0240*/  UMOV UR4, URZ ;  /* 0x000000ff00047c82 */ /* 0x000fe20008000000 */
[----:B------:R-:W-:Y:S02]  /*0250*/  MOV R36, RZ ;  /* 0x000000ff00247202 */ /* 0x000fe40000000f00 */
[----:B------:R-:W-:Y:S02]  /*0260*/  MOV R19, RZ ;  /* 0x000000ff00137202 */ /* 0x000fe40000000f00 */
[----:B------:R-:W-:Y:S02]  /*0270*/  MOV R24, RZ ;  /* 0x000000ff00187202 */ /* 0x000fe40000000f00 */
[----:B------:R-:W-:Y:S01]  /*0280*/  MOV R27, RZ ;  /* 0x000000ff001b7202 */ /* 0x000fe20000000f00 */
[----:B------:R-:W-:Y:S06]  /*0290*/  BRA.U !UP0, `(.L_x_5) ;  /* 0x0000000508647547 */ /* 0x000fec000b800000 */
[----:B------:R-:W0:Y:S01]  /*02a0*/  LDC R7, c[0x0][0x398] ;  /* 0x0000e600ff077b82 */ /* 0x000e220000000800 */
[C---:B------:R-:W-:Y:S01]  /*02b0*/  IMAD R11, R9.reuse, R0, R0 ;  /* 0x00000000090b7224 */ /* 0x040fe200078e0200 */
[C---:B------:R-:W-:Y:S01]  /*02c0*/  IADD3 R15, PT, PT, R9.reuse, 0x2, RZ ;  /* 0x00000002090f7810 */ /* 0x040fe20007ffe0ff */
[----:B------:R-:W-:Y:S01]  /*02d0*/  HFMA2 R4, -RZ, RZ, 0, 0 ;  /* 0x00000000ff047431 */ /* 0x000fe200000001ff */
[----:B------:R-:W-:Y:S01]  /*02e0*/  IADD3 R17, PT, PT, R9, 0x3, RZ ;  /* 0x0000000309117810 */ /* 0x000fe20007ffe0ff */
[----:B------:R-:W-:Y:S01]  /*02f0*/  ULOP3.LUT UR4, UR5, 0x7ffffffe, URZ, 0xc0, !UPT ;  /* 0x7ffffffe05047892 */ /* 0x000fe2000f8ec0ff */
[----:B------:R-:W-:Y:S01]  /*0300*/  IADD3 R8, PT, PT, R11, R10, RZ ;  /* 0x0000000a0b087210 */ /* 0x000fe20007ffe0ff */
[-CC-:B------:R-:W-:Y:S01]  /*0310*/  IMAD R9, R15, R0.reuse, R10.reuse ;  /* 0x000000000f097224 */ /* 0x180fe200078e020a */
[----:B------:R-:W-:Y:S01]  /*0320*/  MOV R14, R5 ;  /* 0x00000005000e7202 */ /* 0x000fe20000000f00 */
[----:B------:R-:W-:Y:S01]  /*0330*/  UIADD3 UR4, UPT, UPT, -UR4, URZ, URZ ;  /* 0x000000ff04047290 */ /* 0x000fe2000fffe1ff */
[----:B0-----:R-:W-:Y:S01]  /*0340*/  IADD3 R13, PT, PT, R10, R7, RZ ;  /* 0x000000070a0d7210 */ /* 0x001fe20007ffe0ff */
[----:B------:R-:W-:-:S03]  /*0350*/  IMAD R10, R17, R0, R10 ;  /* 0x00000000110a7224 */ /* 0x000fc600078e020a */
[----:B------:R-:W-:Y:S01]  /*0360*/  IADD3 R11, PT, PT, R11, R13, RZ ;  /* 0x0000000d0b0b7210 */ /* 0x000fe20007ffe0ff */
[--C-:B------:R-:W-:Y:S01]  /*0370*/  IMAD R12, R15, R0, R13.reuse ;  /* 0x000000000f0c7224 */ /* 0x100fe200078e020d */
[----:B------:R-:W-:Y:S01]  /*0380*/  MOV R15, R6 ;  /* 0x00000006000f7202 */ /* 0x000fe20000000f00 */
[----:B------:R-:W-:-:S07]  /*0390*/  IMAD R13, R17, R0, R13 ;  /* 0x00000000110d7224 */ /* 0x000fce00078e020d */
.L_x_6:
[----:B------:R-:W0:Y:S08]  /*03a0*/  LDC.64 R42, c[0x0][0x380] ;  /* 0x0000e000ff2a7b82 */ /* 0x000e300000000a00 */
[----:B------:R-:W1:Y:S01]  /*03b0*/  LDC.64 R22, c[0x0][0x388] ;  /* 0x0000e200ff167b82 */ /* 0x000e620000000a00 */
[----:B0-----:R-:W-:-:S05]  /*03c0*/  IMAD.WIDE.U32 R16, R8, 0x4, R42 ;  /* 0x0000000408107825 */ /* 0x001fca00078e002a */
[----:B------:R-:W2:Y:S01]  /*03d0*/  LDG.E.CONSTANT R25, desc[UR6][R16.64] ;  /* 0x0000000610197981 */ /* 0x000ea2000c1e9900 */
[----:B-1----:R-:W-:-:S05]  /*03e0*/  IMAD.WIDE R22, R15, 0x4, R22 ;  /* 0x000000040f167825 */ /* 0x002fca00078e0216 */
[----:B------:R-:W2:Y:S04]  /*03f0*/  LDG.E.CONSTANT R37, desc[UR6][R22.64] ;  /* 0x0000000616257981 */ /* 0x000ea8000c1e9900 */
[----:B------:R-:W3:Y:S04]  /*0400*/  LDG.E.CONSTANT R16, desc[UR6][R22.64+0x4] ;  /* 0x0000040616107981 */ /* 0x000ee8000c1e9900 */
[----:B------:R-:W4:Y:S04]  /*0410*/  LDG.E.CONSTANT R17, desc[UR6][R22.64+0x8] ;  /* 0x0000080616117981 */ /* 0x000f28000c1e9900 */
[----:B------:R-:W5:Y:S01]  /*0420*/  LDG.E.CONSTANT R18, desc[UR6][R22.64+0xc] ;  /* 0x00000c0616127981 */ /* 0x000f62000c1e9900 */
[----:B------:R-:W-:-:S05]  /*0430*/  IMAD.WIDE.U32 R32, R9, 0x4, R42 ;  /* 0x0000000409207825 */ /* 0x000fca00078e002a */
[----:B------:R0:W5:Y:S01]  /*0440*/  LDG.E.CONSTANT R31, desc[UR6][R32.64] ;  /* 0x00000006201f7981 */ /* 0x000162000c1e9900 */
[----:B------:R-:W-:-:S04]  /*0450*/  IMAD.WIDE.U32 R44, R10, 0x4, R42 ;  /* 0x000000040a2c7825 */ /* 0x000fc800078e002a */
[----:B0-----:R-:W-:-:S05]  /*0460*/  IMAD.WIDE R32, R14, 0x4, R42 ;  /* 0x000000040e207825 */ /* 0x001fca00078e022a */
[----:B------:R0:W5:Y:S02]  /*0470*/  LDG.E.CONSTANT R38, desc[UR6][R32.64] ;  /* 0x0000000620267981 */ /* 0x000164000c1e9900 */
[----:B0-----:R-:W-:-:S05]  /*0480*/  IMAD.WIDE R32, R7, 0x4, R32 ;  /* 0x0000000407207825 */ /* 0x001fca00078e0220 */
[----:B------:R0:W5:Y:S01]  /*0490*/  LDG.E.CONSTANT R26, desc[UR6][R32.64] ;  /* 0x00000006201a7981 */ /* 0x000162000c1e9900 */
[-C--:B--2---:R-:W-:Y:S01]  /*04a0*/  FFMA R19, R37, R25.reuse, R19 ;  /* 0x0000001925137223 */ /* 0x084fe20000000013 */
[-C--:B---3--:R-:W-:Y:S01]  /*04b0*/  FFMA R20, R16, R25.reuse, R20 ;  /* 0x0000001910147223 */ /* 0x088fe20000000014 */
[-C--:B----4-:R-:W-:Y:S01]  /*04c0*/  FFMA R21, R17, R25.reuse, R21 ;  /* 0x0000001911157223 */ /* 0x090fe20000000015 */
[----:B-----5:R-:W-:Y:S02]  /*04d0*/  FFMA R24, R18, R25, R24 ;  /* 0x0000001912187223 */ /* 0x020fe40000000018 */
[----:B------:R-:W2:Y:S01]  /*04e0*/  LDG.E.CONSTANT R25, desc[UR6][R44.64] ;  /* 0x000000062c197981 */ /* 0x000ea2000c1e9900 */
[----:B0-----:R-:W-:-:S04]  /*04f0*/  IMAD.WIDE.U32 R32, R11, 0x4, R42 ;  /* 0x000000040b207825 */ /* 0x001fc800078e002a */
[-C--:B------:R-:W-:Y:S01]  /*0500*/  FFMA R27, R37, R31.reuse, R27 ;  /* 0x0000001f251b7223 */ /* 0x080fe2000000001b */
[-C--:B------:R-:W-:Y:S01]  /*0510*/  FFMA R28, R16, R31.reuse, R28 ;  /* 0x0000001f101c7223 */ /* 0x080fe2000000001c */
[-C--:B------:R-:W-:Y:S01]  /*0520*/  FFMA R29, R17, R31.reuse, R29 ;  /* 0x0000001f111d7223 */ /* 0x080fe2000000001d */
[----:B------:R-:W-:Y:S02]  /*0530*/  FFMA R30, R18, R31, R30 ;  /* 0x0000001f121e7223 */ /* 0x000fe4000000001e */
[----:B------:R0:W3:Y:S02]  /*0540*/  LDG.E.CONSTANT R31, desc[UR6][R32.64] ;  /* 0x00000006201f7981 */ /* 0x0000e4000c1e9900 */
[----:B0-----:R-:W-:-:S06]  /*0550*/  IMAD.WIDE.U32 R32, R12, 0x4, R42 ;  /* 0x000000040c207825 */ /* 0x001fcc00078e002a */
[----:B------:R0:W4:Y:S02]  /*0560*/  LDG.E.CONSTANT R32, desc[UR6][R32.64] ;  /* 0x0000000620207981 */ /* 0x000124000c1e9900 */
[----:B0-----:R-:W0:Y:S01]  /*0570*/  LDC R33, c[0x0][0x39c] ;  /* 0x0000e700ff217b82 */ /* 0x001e220000000800 */
[----:B------:R-:W-:-:S04]  /*0580*/  IMAD.WIDE.U32 R42, R13, 0x4, R42 ;  /* 0x000000040d2a7825 */ /* 0x000fc800078e002a */
[C---:B------:R-:W-:Y:S01]  /*0590*/  FFMA R39, R38.reuse, R37, R39 ;  /* 0x0000002526277223 */ /* 0x040fe20000000027 */
[C---:B------:R-:W-:Y:S01]  /*05a0*/  FFMA R40, R38.reuse, R16, R40 ;  /* 0x0000001026287223 */ /* 0x040fe20000000028 */
[C---:B------:R-:W-:Y:S01]  /*05b0*/  FFMA R35, R38.reuse, R17, R35 ;  /* 0x0000001126237223 */ /* 0x040fe20000000023 */
[----:B------:R-:W-:Y:S01]  /*05c0*/  FFMA R36, R38, R18, R36 ;  /* 0x0000001226247223 */ /* 0x000fe20000000024 */
[----:B------:R-:W5:Y:S01]  /*05d0*/  LDG.E.CONSTANT R34, desc[UR6][R42.64] ;  /* 0x000000062a227981 */ /* 0x000f62000c1e9900 */
[----:B0-----:R-:W-:-:S05]  /*05e0*/  IMAD.WIDE R22, R33, 0x4, R22 ;  /* 0x0000000421167825 */ /* 0x001fca00078e0216 */
[----:B------:R-:W3:Y:S04]  /*05f0*/  LDG.E.CONSTANT R42, desc[UR6][R22.64] ;  /* 0x00000006162a7981 */ /* 0x000ee8000c1e9900 */
[----:B------:R-:W5:Y:S01]  /*0600*/  LDG.E.CONSTANT R38, desc[UR6][R22.64+0x8] ;  /* 0x0000080616267981 */ /* 0x000f62000c1e9900 */
[----:B--2---:R-:W-:-:S03]  /*0610*/  FFMA R41, R37, R25, R41 ;  /* 0x0000001925297223 */ /* 0x004fc60000000029 */
[----:B------:R-:W2:Y:S04]  /*0620*/  LDG.E.CONSTANT R37, desc[UR6][R22.64+0x4] ;  /* 0x0000040616257981 */ /* 0x000ea8000c1e9900 */
[----:B------:R-:W2:Y:S01]  /*0630*/  LDG.E.CONSTANT R22, desc[UR6][R22.64+0xc] ;  /* 0x00000c0616167981 */ /* 0x000ea2000c1e9900 */
[----:B------:R-:W-:-:S04]  /*0640*/  UIADD3 UR4, UPT, UPT, UR4, 0x2, URZ ;  /* 0x0000000204047890 */ /* 0x000fc8000fffe0ff */
[----:B------:R-:W-:Y:S01]  /*0650*/  UISETP.NE.AND UP0, UPT, UR4, URZ, UPT ;  /* 0x000000ff0400728c */ /* 0x000fe2000bf05270 */
[-C--:B------:R-:W-:Y:S01]  /*0660*/  FFMA R2, R16, R25.reuse, R2 ;  /* 0x0000001910027223 */ /* 0x080fe20000000002 */
[-C--:B------:R-:W-:Y:S01]  /*0670*/  FFMA R3, R17, R25.reuse, R3 ;  /* 0x0000001911037223 */ /* 0x080fe20000000003 */
[----:B------:R-:W-:Y:S01]  /*0680*/  FFMA R4, R18, R25, R4 ;  /* 0x0000001912047223 */ /* 0x000fe20000000004 */
[----:B------:R-:W-:Y:S02]  /*0690*/  LEA R15, R33, R15, 0x1 ;  /* 0x0000000f210f7211 */ /* 0x000fe400078e08ff */
[C---:B------:R-:W-:Y:S02]  /*06a0*/  LEA R8, R7.reuse, R8, 0x1 ;  /* 0x0000000807087211 */ /* 0x040fe400078e08ff */
[C---:B------:R-:W-:Y:S02]  /*06b0*/  LEA R9, R7.reuse, R9, 0x1 ;  /* 0x0000000907097211 */ /* 0x040fe400078e08ff */
[----:B------:R-:W-:-:S02]  /*06c0*/  LEA R10, R7, R10, 0x1 ;  /* 0x0000000a070a7211 */ /* 0x000fc400078e08ff */
[C---:B------:R-:W-:Y:S02]  /*06d0*/  LEA R14, R7.reuse, R14, 0x1 ;  /* 0x0000000e070e7211 */ /* 0x040fe400078e08ff */
[C---:B------:R-:W-:Y:S02]  /*06e0*/  LEA R11, R7.reuse, R11, 0x1 ;  /* 0x0000000b070b7211 */ /* 0x040fe400078e08ff */
[C---:B------:R-:W-:Y:S02]  /*06f0*/  LEA R12, R7.reuse, R12, 0x1 ;  /* 0x0000000c070c7211 */ /* 0x040fe400078e08ff */
[----:B------:R-:W-:Y:S01]  /*0700*/  LEA R13, R7, R13, 0x1 ;  /* 0x0000000d070d7211 */ /* 0x000fe200078e08ff */
[----:B---3--:R-:W-:Y:S01]  /*0710*/  FFMA R39, R26, R42, R39 ;  /* 0x0000002a1a277223 */ /* 0x008fe20000000027 */
[CC--:B------:R-:W-:Y:S01]  /*0720*/  FFMA R19, R42.reuse, R31.reuse, R19 ;  /* 0x0000001f2a137223 */ /* 0x0c0fe20000000013 */
[C---:B----4-:R-:W-:Y:S01]  /*0730*/  FFMA R27, R42.reuse, R32, R27 ;  /* 0x000000202a1b7223 */ /* 0x050fe2000000001b */
[----:B-----5:R-:W-:Y:S01]  /*0740*/  FFMA R41, R42, R34, R41 ;  /* 0x000000222a297223 */ /* 0x020fe20000000029 */
[----:B------:R-:W-:Y:S01]  /*0750*/  FFMA R35, R26, R38, R35 ;  /* 0x000000261a237223 */ /* 0x000fe20000000023 */
[C---:B------:R-:W-:Y:S01]  /*0760*/  FFMA R21, R38.reuse, R31, R21 ;  /* 0x0000001f26157223 */ /* 0x040fe20000000015 */
[C---:B------:R-:W-:Y:S01]  /*0770*/  FFMA R29, R38.reuse, R32, R29 ;  /* 0x00000020261d7223 */ /* 0x040fe2000000001d */
[----:B------:R-:W-:Y:S01]  /*0780*/  FFMA R3, R38, R34, R3 ;  /* 0x0000002226037223 */ /* 0x000fe20000000003 */
[C---:B--2---:R-:W-:Y:S01]  /*0790*/  FFMA R40, R26.reuse, R37, R40 ;  /* 0x000000251a287223 */ /* 0x044fe20000000028 */
[CC--:B------:R-:W-:Y:S01]  /*07a0*/  FFMA R20, R37.reuse, R31.reuse, R20 ;  /* 0x0000001f25147223 */ /* 0x0c0fe20000000014 */
[C---:B------:R-:W-:Y:S01]  /*07b0*/  FFMA R28, R37.reuse, R32, R28 ;  /* 0x00000020251c7223 */ /* 0x040fe2000000001c */
[----:B------:R-:W-:Y:S01]  /*07c0*/  FFMA R2, R37, R34, R2 ;  /* 0x0000002225027223 */ /* 0x000fe20000000002 */
[----:B------:R-:W-:Y:S01]  /*07d0*/  FFMA R36, R26, R22, R36 ;  /* 0x000000161a247223 */ /* 0x000fe20000000024 */
[C---:B------:R-:W-:Y:S01]  /*07e0*/  FFMA R24, R22.reuse, R31, R24 ;  /* 0x0000001f16187223 */ /* 0x040fe20000000018 */
[C---:B------:R-:W-:Y:S01]  /*07f0*/  FFMA R30, R22.reuse, R32, R30 ;  /* 0x00000020161e7223 */ /* 0x040fe2000000001e */
[----:B------:R-:W-:Y:S01]  /*0800*/  FFMA R4, R22, R34, R4 ;  /* 0x0000002216047223 */ /* 0x000fe20000000004 */
[----:B------:R-:W-:Y:S06]  /*0810*/  BRA.U UP0, `(.L_x_6) ;  /* 0xfffffff900e07547 */ /* 0x000fec000b83ffff */
[----:B------:R-:W-:-:S12]  /*0820*/  ULOP3.LUT UR4, UR5, 0x7ffffffe, URZ, 0xc0, !UPT ;  /* 0x7ffffffe05047892 */ /* 0x000fd8000f8ec0ff */
.L_x_5:
[----:B------:R-:W-:-:S04]  /*0830*/  ULOP3.LUT UR5, UR5, 0x1, URZ, 0xc0, !UPT ;  /* 0x0000000105057892 */ /* 0x000fc8000f8ec0ff */
[----:B------:R-:W-:-:S09]  /*0840*/  UISETP.NE.U32.AND UP0, UPT, UR5, 0x1, UPT ;  /* 0x000000010500788c */ /* 0x000fd2000bf05070 */
[----:B------:R-:W-:Y:S05]  /*0850*/  BRA.U UP0, `(.L_x_4) ;  /* 0x0000000100947547 */ /* 0x000fea000b800000 */
[----:B------:R-:W0:Y:S08]  /*0860*/  LDC.64 R12, c[0x0][0x398] ;  /* 0x0000e600ff0c7b82 */ /* 0x000e300000000a00 */
[----:B------:R-:W1:Y:S08]  /*0870*/  LDC.64 R8, c[0x0][0x388] ;  /* 0x0000e200ff087b82 */ /* 0x000e700000000a00 */
[----:B------:R-:W2:Y:S01]  /*0880*/  LDC.64 R10, c[0x0][0x380] ;  /* 0x0000e000ff0a7b82 */ /* 0x000ea20000000a00 */
[----:B0-----:R-:W-:-:S02]  /*0890*/  IMAD R7, R12, UR4, R5 ;  /* 0x000000040c077c24 */ /* 0x001fc4000f8e0205 */
[----:B------:R-:W-:-:S04]  /*08a0*/  IMAD R15, R13, UR4, R6 ;  /* 0x000000040d0f7c24 */ /* 0x000fc8000f8e0206 */
[----:B-1----:R-:W-:Y:S01]  /*08b0*/  IMAD.WIDE R8, R15, 0x4, R8 ;  /* 0x000000040f087825 */ /* 0x002fe200078e0208 */
[----:B------:R-:W-:-:S04]  /*08c0*/  IADD3 R15, PT, PT, R7, R0, RZ ;  /* 0x00000000070f7210 */ /* 0x000fc80007ffe0ff */
[-C--:B------:R-:W-:Y:S01]  /*08d0*/  IADD3 R17, PT, PT, R15, R0.reuse, RZ ;  /* 0x000000000f117210 */ /* 0x080fe20007ffe0ff */
[----:B------:R-:W3:Y:S01]  /*08e0*/  LDG.E.CONSTANT R18, desc[UR6][R8.64] ;  /* 0x0000000608127981 */ /* 0x000ee2000c1e9900 */
[--C-:B--2---:R-:W-:Y:S02]  /*08f0*/  IMAD.WIDE R12, R7, 0x4, R10.reuse ;  /* 0x00000004070c7825 */ /* 0x104fe400078e020a */
[----:B------:R-:W-:Y:S01]  /*0900*/  IADD3 R25, PT, PT, R17, R0, RZ ;  /* 0x0000000011197210 */ /* 0x000fe20007ffe0ff */
[----:B------:R-:W2:Y:S01]  /*0910*/  LDG.E.CONSTANT R7, desc[UR6][R8.64+0x4] ;  /* 0x0000040608077981 */ /* 0x000ea2000c1e9900 */
[----:B------:R-:W-:-:S03]  /*0920*/  IMAD.WIDE.U32 R14, R15, 0x4, R10 ;  /* 0x000000040f0e7825 */ /* 0x000fc600078e000a */
[----:B------:R-:W3:Y:S01]  /*0930*/  LDG.E.CONSTANT R12, desc[UR6][R12.64] ;  /* 0x000000060c0c7981 */ /* 0x000ee2000c1e9900 */
[----:B------:R-:W-:-:S03]  /*0940*/  IMAD.WIDE.U32 R16, R17, 0x4, R10 ;  /* 0x0000000411107825 */ /* 0x000fc600078e000a */
[----:B------:R-:W4:Y:S01]  /*0950*/  LDG.E.CONSTANT R22, desc[UR6][R8.64+0x8] ;  /* 0x0000080608167981 */ /* 0x000f22000c1e9900 */
[----:B------:R-:W-:-:S03]  /*0960*/  IMAD.WIDE.U32 R10, R25, 0x4, R10 ;  /* 0x00000004190a7825 */ /* 0x000fc600078e000a */
[----:B------:R-:W5:Y:S04]  /*0970*/  LDG.E.CONSTANT R23, desc[UR6][R8.64+0xc] ;  /* 0x00000c0608177981 */ /* 0x000f68000c1e9900 */
[----:B------:R-:W5:Y:S04]  /*0980*/  LDG.E.CONSTANT R14, desc[UR6][R14.64] ;  /* 0x000000060e0e7981 */ /* 0x000f68000c1e9900 */
[----:B------:R-:W5:Y:S04]  /*0990*/  LDG.E.CONSTANT R16, desc[UR6][R16.64] ;  /* 0x0000000610107981 */ /* 0x000f68000c1e9900 */
[----:B------:R-:W5:Y:S01]  /*09a0*/  LDG.E.CONSTANT R10, desc[UR6][R10.64] ;  /* 0x000000060a0a7981 */ /* 0x000f62000c1e9900 */
[C---:B---3--:R-:W-:Y:S01]  /*09b0*/  FFMA R39, R12.reuse, R18, R39 ;  /* 0x000000120c277223 */ /* 0x048fe20000000027 */
[C---:B--2---:R-:W-:Y:S01]  /*09c0*/  FFMA R40, R12.reuse, R7, R40 ;  /* 0x000000070c287223 */ /* 0x044fe20000000028 */
[C---:B----4-:R-:W-:Y:S01]  /*09d0*/  FFMA R35, R12.reuse, R22, R35 ;  /* 0x000000160c237223 */ /* 0x050fe20000000023 */
[----:B-----5:R-:W-:Y:S01]  /*09e0*/  FFMA R36, R12, R23, R36 ;  /* 0x000000170c247223 */ /* 0x020fe20000000024 */
[-C--:B------:R-:W-:Y:S01]  /*09f0*/  FFMA R19, R18, R14.reuse, R19 ;  /* 0x0000000e12137223 */ /* 0x080fe20000000013 */
[-C--:B------:R-:W-:Y:S01]  /*0a00*/  FFMA R20, R7, R14.reuse, R20 ;  /* 0x0000000e07147223 */ /* 0x080fe20000000014 */
[-C--:B------:R-:W-:Y:S01]  /*0a10*/  FFMA R21, R22, R14.reuse, R21 ;  /* 0x0000000e16157223 */ /* 0x080fe20000000015 */
[----:B------:R-:W-:Y:S01]  /*0a20*/  FFMA R24, R23, R14, R24 ;  /* 0x0000000e17187223 */ /* 0x000fe20000000018 */
[-C--:B------:R-:W-:Y:S01]  /*0a30*/  FFMA R27, R18, R16.reuse, R27 ;  /* 0x00000010121b7223 */ /* 0x080fe2000000001b */
[-C--:B------:R-:W-:Y:S01]  /*0a40*/  FFMA R28, R7, R16.reuse, R28 ;  /* 0x00000010071c7223 */ /* 0x080fe2000000001c */
[-C--:B------:R-:W-:Y:S01]  /*0a50*/  FFMA R29, R22, R16.reuse, R29 ;  /* 0x00000010161d7223 */ /* 0x080fe2000000001d */
[----:B------:R-:W-:Y:S01]  /*0a60*/  FFMA R30, R23, R16, R30 ;  /* 0x00000010171e7223 */ /* 0x000fe2000000001e */
[-C--:B------:R-:W-:Y:S01]  /*0a70*/  FFMA R41, R18, R10.reuse, R41 ;  /* 0x0000000a12297223 */ /* 0x080fe20000000029 */
[-C--:B------:R-:W-:Y:S01]  /*0a80*/  FFMA R2, R7, R10.reuse, R2 ;  /* 0x0000000a07027223 */ /* 0x080fe20000000002 */
[-C--:B------:R-:W-:Y:S01]  /*0a90*/  FFMA R3, R22, R10.reuse, R3 ;  /* 0x0000000a16037223 */ /* 0x080fe20000000003 */
[----:B------:R-:W-:-:S07]  /*0aa0*/  FFMA R4, R23, R10, R4 ;  /* 0x0000000a17047223 */ /* 0x000fce0000000004 */
.L_x_4:
[----:B------:R-:W0:Y:S01]  /*0ab0*/  LDCU UR4, c[0x0][0x39c] ;  /* 0x00007380ff0477ac */ /* 0x000e220008000800 */
[----:B------:R-:W1:Y:S01]  /*0ac0*/  LDC.64 R8, c[0x0][0x390] ;  /* 0x0000e400ff087b82 */ /* 0x000e620000000a00 */
[----:B------:R-:W-:-:S04]  /*0ad0*/  IADD3 R7, PT, PT, R5, R0, RZ ;  /* 0x0000000005077210 */ /* 0x000fc80007ffe0ff */
[CC--:B------:R-:W-:Y:S01]  /*0ae0*/  IADD3 R13, PT, PT, R7.reuse, R0.reuse, RZ ;  /* 0x00000000070d7210 */ /* 0x0c0fe20007ffe0ff */
[--C-:B0-----:R-:W-:Y:S02]  /*0af0*/  IMAD R7, R7, UR4, R6.reuse ;  /* 0x0000000407077c24 */ /* 0x101fe4000f8e0206 */
[--C-:B------:R-:W-:Y:S01]  /*0b00*/  IMAD R11, R5, UR4, R6.reuse ;  /* 0x00000004050b7c24 */ /* 0x100fe2000f8e0206 */
[C---:B------:R-:W-:Y:S01]  /*0b10*/  IADD3 R5, PT, PT, R13.reuse, R0, RZ ;  /* 0x000000000d057210 */ /* 0x040fe20007ffe0ff */
[----:B------:R-:W-:Y:S01]  /*0b20*/  IMAD R25, R13, UR4, R6 ;  /* 0x000000040d197c24 */ /* 0x000fe2000f8e0206 */
[C---:B------:R-:W-:Y:S02]  /*0b30*/  IADD3 R23, PT, PT, R7.reuse, 0x1, RZ ;  /* 0x0000000107177810 */ /* 0x040fe40007ffe0ff */
[----:B------:R-:W-:Y:S01]  /*0b40*/  IADD3 R15, PT, PT, R7, 0x2, RZ ;  /* 0x00000002070f7810 */ /* 0x000fe20007ffe0ff */
[----:B-1----:R-:W-:Y:S01]  /*0b50*/  IMAD.WIDE R10, R11, 0x4, R8 ;  /* 0x000000040b0a7825 */ /* 0x002fe200078e0208 */
[----:B------:R-:W-:-:S02]  /*0b60*/  IADD3 R17, PT, PT, R7, 0x3, RZ ;  /* 0x0000000307117810 */ /* 0x000fc40007ffe0ff */
[----:B------:R-:W-:Y:S01]  /*0b70*/  IADD3 R31, PT, PT, R25, 0x1, RZ ;  /* 0x00000001191f7810 */ /* 0x000fe20007ffe0ff */
[----:B------:R-:W-:Y:S01]  /*0b80*/  IMAD R5, R5, UR4, R6 ;  /* 0x0000000405057c24 */ /* 0x000fe2000f8e0206 */
[----:B------:R-:W-:Y:S01]  /*0b90*/  IADD3 R33, PT, PT, R25, 0x2, RZ ;  /* 0x0000000219217810 */ /* 0x000fe20007ffe0ff */
[--C-:B------:R-:W-:Y:S01]  /*0ba0*/  IMAD.WIDE.U32 R12, R7, 0x4, R8.reuse ;  /* 0x00000004070c7825 */ /* 0x100fe200078e0008 */
[----:B------:R-:W-:Y:S01]  /*0bb0*/  IADD3 R37, PT, PT, R25, 0x3, RZ ;  /* 0x0000000319257810 */ /* 0x000fe20007ffe0ff */
[----:B------:R0:W-:Y:S02]  /*0bc0*/  STG.E desc[UR6][R10.64], R39 ;  /* 0x000000270a007986 */ /* 0x0001e4000c101906 */
[--C-:B------:R-:W-:Y:S02]  /*0bd0*/  IMAD.WIDE.U32 R22, R23, 0x4, R8.reuse ;  /* 0x0000000417167825 */ /* 0x100fe400078e0008 */
[----:B------:R-:W-:Y:S02]  /*0be0*/  STG.E desc[UR6][R10.64+0x4], R40 ;  /* 0x000004280a007986 */ /* 0x000fe4000c101906 */
[----:B------:R-:W-:-:S02]  /*0bf0*/  IMAD.WIDE.U32 R6, R15, 0x4, R8 ;  /* 0x000000040f067825 */ /* 0x000fc400078e0008 */
[----:B------:R1:W-:Y:S02]  /*0c00*/  STG.E desc[UR6][R10.64+0x8], R35 ;  /* 0x000008230a007986 */ /* 0x0003e4000c101906 */
[--C-:B------:R-:W-:Y:S02]  /*0c10*/  IMAD.WIDE.U32 R14, R17, 0x4, R8.reuse ;  /* 0x00000004110e7825 */ /* 0x100fe400078e0008 */
[----:B------:R2:W-:Y:S01]  /*0c20*/  STG.E desc[UR6][R10.64+0xc], R36 ;  /* 0x00000c240a007986 */ /* 0x0005e2000c101906 */
[----:B0-----:R-:W-:Y:S01]  /*0c30*/  IADD3 R39, PT, PT, R5, 0x3, RZ ;  /* 0x0000000305277810 */ /* 0x001fe20007ffe0ff */
[----:B------:R-:W-:Y:S01]  /*0c40*/  IMAD.WIDE.U32 R16, R25, 0x4, R8 ;  /* 0x0000000419107825 */ /* 0x000fe200078e0008 */
[C---:B------:R-:W-:Y:S01]  /*0c50*/  IADD3 R25, PT, PT, R5.reuse, 0x1, RZ ;  /* 0x0000000105197810 */ /* 0x040fe20007ffe0ff */
[----:B------:R0:W-:Y:S01]  /*0c60*/  STG.E desc[UR6][R12.64], R19 ;  /* 0x000000130c007986 */ /* 0x0001e2000c101906 */
[----:B-1----:R-:W-:-:S03]  /*0c70*/  IADD3 R35, PT, PT, R5, 0x2, RZ ;  /* 0x0000000205237810 */ /* 0x002fc60007ffe0ff */
[----:B------:R1:W-:Y:S01]  /*0c80*/  STG.E desc[UR6][R22.64], R20 ;  /* 0x0000001416007986 */ /* 0x0003e2000c101906 */
[----:B--2---:R-:W-:-:S03]  /*0c90*/  IMAD.WIDE.U32 R10, R31, 0x4, R8 ;  /* 0x000000041f0a7825 */ /* 0x004fc600078e0008 */
[----:B------:R-:W-:Y:S01]  /*0ca0*/  STG.E desc[UR6][R6.64], R21 ;  /* 0x0000001506007986 */ /* 0x000fe2000c101906 */
[----:B0-----:R-:W-:-:S03]  /*0cb0*/  IMAD.WIDE.U32 R12, R33, 0x4, R8 ;  /* 0x00000004210c7825 */ /* 0x001fc600078e0008 */
[----:B------:R-:W-:Y:S01]  /*0cc0*/  STG.E desc[UR6][R14.64], R24 ;  /* 0x000000180e007986 */ /* 0x000fe2000c101906 */
[----:B------:R-:W-:-:S03]  /*0cd0*/  IMAD.WIDE.U32 R18, R37, 0x4, R8 ;  /* 0x0000000425127825 */ /* 0x000fc600078e0008 */
[----:B------:R-:W-:Y:S01]  /*0ce0*/  STG.E desc[UR6][R16.64], R27 ;  /* 0x0000001b10007986 */ /* 0x000fe2000c101906 */
[----:B-1----:R-:W-:-:S03]  /*0cf0*/  IMAD.WIDE.U32 R22, R5, 0x4, R8 ;  /* 0x0000000405167825 */ /* 0x002fc600078e0008 */
[----:B------:R-:W-:Y:S01]  /*0d00*/  STG.E desc[UR6][R10.64], R28 ;  /* 0x0000001c0a007986 */ /* 0x000fe2000c101906 */
[----:B------:R-:W-:-:S03]  /*0d10*/  IMAD.WIDE.U32 R32, R25, 0x4, R8 ;  /* 0x0000000419207825 */ /* 0x000fc600078e0008 */
[----:B------:R-:W-:Y:S01]  /*0d20*/  STG.E desc[UR6][R12.64], R29 ;  /* 0x0000001d0c007986 */ /* 0x000fe2000c101906 */
[----:B------:R-:W-:-:S03]  /*0d30*/  IMAD.WIDE.U32 R34, R35, 0x4, R8 ;  /* 0x0000000423227825 */ /* 0x000fc600078e0008 */
[----:B------:R-:W-:Y:S01]  /*0d40*/  STG.E desc[UR6][R18.64], R30 ;  /* 0x0000001e12007986 */ /* 0x000fe2000c101906 */
[----:B------:R-:W-:-:S03]  /*0d50*/  IMAD.WIDE.U32 R8, R39, 0x4, R8 ;  /* 0x0000000427087825 */ /* 0x000fc600078e0008 */
[----:B------:R-:W-:Y:S04]  /*0d60*/  STG.E desc[UR6][R22.64], R41 ;  /* 0x0000002916007986 */ /* 0x000fe8000c101906 */
[----:B------:R-:W-:Y:S04]  /*0d70*/  STG.E desc[UR6][R32.64], R2 ;  /* 0x0000000220007986 */ /* 0x000fe8000c101906 */
[----:B------:R-:W-:Y:S04]  /*0d80*/  STG.E desc[UR6][R34.64], R3 ;  /* 0x0000000322007986 */ /* 0x000fe8000c101906 */
[----:B------:R-:W-:Y:S01]  /*0d90*/  STG.E desc[UR6][R8.64], R4 ;  /* 0x0000000408007986 */ /* 0x000fe2000c101906 */
[----:B------:R-:W-:Y:S05]  /*0da0*/  EXIT ;  /* 0x000000000000794d */ /* 0x000fea0003800000 */
.L_x_7:
        /* <DEDUP_REMOVED lines=13> */
.L_x_29:


//--------------------- .text._Z15atb_gpu_iunrollPKfS0_Pfiii --------------------------
	.section	.text._Z15atb_gpu_iunrollPKfS0_Pfiii,"ax",@progbits
	.align	128
        .global         _Z15atb_gpu_iunrollPKfS0_Pfiii
        .type           _Z15atb_gpu_iunrollPKfS0_Pfiii,@function
        .size           _Z15atb_gpu_iunrollPKfS0_Pfiii,(.L_x_30 - _Z15atb_gpu_iunrollPKfS0_Pfiii)
        .other          _Z15atb_gpu_iunrollPKfS0_Pfiii,@"STO_CUDA_ENTRY STV_DEFAULT"
_Z15atb_gpu_iunrollPKfS0_Pfiii:
.text._Z15atb_gpu_iunrollPKfS0_Pfiii:
[----:B------:R-:W-:Y:S01]  /*0000*/  LDC R1, c[0x0][0x37c] ;  /* 0x0000df00ff017b82 */ /* 0x000fe20000000800 */
[----:B------:R-:W0:Y:S01]  /*0010*/  S2R R3, SR_CTAID.X ;  /* 0x0000000000037919 */ /* 0x000e220000002500 */
[----:B------:R-:W1:Y:S06]  /*0020*/  LDCU UR5, c[0x0][0x3a0] ;  /* 0x00007400ff0577ac */ /* 0x000e6c0008000800 */
[----:B------:R-:W2:Y:S01]  /*0030*/  LDC R0, c[0x0][0x360] ;  /* 0x0000d800ff007b82 */ /* 0x000ea20000000800 */
[----:B------:R-:W-:Y:S01]  /*0040*/  HFMA2 R32, -RZ, RZ, 0, 0 ;  /* 0x00000000ff207431 */ /* 0x000fe200000001ff */
[----:B------:R-:W3:Y:S01]  /*0050*/  S2R R2, SR_CTAID.Y ;  /* 0x0000000000027919 */ /* 0x000ee20000002600 */
[----:B------:R-:W3:Y:S01]  /*0060*/  LDCU UR4, c[0x0][0x364] ;  /* 0x00006c80ff0477ac */ /* 0x000ee20008000800 */
[----:B------:R-:W-:-:S02]  /*0070*/  CS2R R28, SRZ ;  /* 0x00000000001c7805 */ /* 0x000fc4000001ff00 */
[----:B------:R-:W-:Y:S01]  /*0080*/  MOV R34, RZ ;  /* 0x000000ff00227202 */ /* 0x000fe20000000f00 */
[----:B------:R-:W3:Y:S01]  /*0090*/  S2R R5, SR_TID.Y ;  /* 0x0000000000057919 */ /* 0x000ee20000002200 */
[----:B------:R-:W4:Y:S01]  /*00a0*/  LDCU.64 UR8, c[0x0][0x358] ;  /* 0x00006b00ff0877ac */ /* 0x000f220008000a00 */
[----:B------:R-:W2:Y:S01]  /*00b0*/  S2R R7, SR_TID.X ;  /* 0x0000000000077919 */ /* 0x000ea20000002100 */
[----:B-1----:R-:W-:Y:S01]  /*00c0*/  UISETP.GE.AND UP0, UPT, UR5, 0x1, UPT ;  /* 0x000000010500788c */ /* 0x002fe2000bf06270 */
[----:B0-----:R-:W-:Y:S01]  /*00d0*/  SHF.L.U32 R3, R3, 0x2, RZ ;  /* 0x0000000203037819 */ /* 0x001fe200000006ff */
[----:B---3--:R-:W-:-:S04]  /*00e0*/  IMAD R2, R2, UR4, R5 ;  /* 0x0000000402027c24 */ /* 0x008fc8000f8e0205 */
[----:B--2---:R-:W-:-:S03]  /*00f0*/  IMAD R4, R3, R0, R7 ;  /* 0x0000000003047224 */ /* 0x004fc600078e0207 */
[----:B----4-:R-:W-:Y:S05]  /*0100*/  BRA.U !UP0, `(.L_x_8) ;  /* 0x0000000908b87547 */ /* 0x010fea000b800000 */
[----:B------:R-:W-:Y:S01]  /*0110*/  UISETP.GE.U32.AND UP0, UPT, UR5, 0x4, UPT ;  /* 0x000000040500788c */ /* 0x000fe2000bf06070 */
[----:B------:R-:W-:Y:S02]  /*0120*/  CS2R R28, SRZ ;  /* 0x00000000001c7805 */ /* 0x000fe4000001ff00 */
[----:B------:R-:W-:Y:S01]  /*0130*/  MOV R34, RZ ;  /* 0x000000ff00227202 */ /* 0x000fe20000000f00 */
[----:B------:R-:W-:Y:S01]  /*0140*/  UMOV UR4, URZ ;  /* 0x000000ff00047c82 */ /* 0x000fe20008000000 */
[----:B------:R-:W-:-:S04]  /*0150*/  MOV R32, RZ ;  /* 0x000000ff00207202 */ /* 0x000fc80000000f00 */
[----:B------:R-:W-:Y:S05]  /*0160*/  BRA.U !UP0, `(.L_x_9) ;  /* 0x00000005088c7547 */ /* 0x000fea000b800000 */
[----:B------:R-:W0:Y:S01]  /*0170*/  LDC R5, c[0x0][0x398] ;  /* 0x0000e600ff057b82 */ /* 0x000e220000000800 */
[CC--:B------:R-:W-:Y:S01]  /*0180*/  IMAD R12, R3.reuse, R0.reuse, R0 ;  /* 0x00000000030c7224 */ /* 0x0c0fe200078e0200 */
[C---:B------:R-:W-:Y:S01]  /*0190*/  IADD3 R9, PT, PT, R3.reuse, 0x2, RZ ;  /* 0x0000000203097810 */ /* 0x040fe20007ffe0ff */
[----:B------:R-:W-:Y:S01]  /*01a0*/  HFMA2 R29, -RZ, RZ, 0, 0 ;  /* 0x00000000ff1d7431 */ /* 0x000fe200000001ff */
[----:B------:R-:W-:Y:S01]  /*01b0*/  IADD3 R13, PT, PT, R3, 0x3, RZ ;  /* 0x00000003030d7810 */ /* 0x000fe20007ffe0ff */
[----:B------:R-:W-:Y:S01]  /*01c0*/  ULOP3.LUT UR4, UR5, 0x7ffffffc, URZ, 0xc0, !UPT ;  /* 0x7ffffffc05047892 */ /* 0x000fe2000f8ec0ff */
[----:B------:R-:W-:Y:S01]  /*01d0*/  IADD3 R3, PT, PT, R12, R7, RZ ;  /* 0x000000070c037210 */ /* 0x000fe20007ffe0ff */
[----:B------:R-:W-:Y:S01]  /*01e0*/  IMAD R6, R9, R0, R7 ;  /* 0x0000000009067224 */ /* 0x000fe200078e0207 */
[----:B------:R-:W-:Y:S01]  /*01f0*/  MOV R8, R4 ;  /* 0x0000000400087202 */ /* 0x000fe20000000f00 */
[----:B------:R-:W-:Y:S01]  /*0200*/  UIADD3 UR4, UPT, UPT, -UR4, URZ, URZ ;  /* 0x000000ff04047290 */ /* 0x000fe2000fffe1ff */
[----:B------:R-:W-:-:S02]  /*0210*/  MOV R24, R2 ;  /* 0x0000000200187202 */ /* 0x000fc40000000f00 */
[----:B0-----:R-:W-:Y:S01]  /*0220*/  IADD3 R11, PT, PT, R7, R5, RZ ;  /* 0x00000005070b7210 */ /* 0x001fe20007ffe0ff */
[-C--:B------:R-:W-:Y:S02]  /*0230*/  IMAD R7, R13, R0.reuse, R7 ;  /* 0x000000000d077224 */ /* 0x080fe400078e0207 */
[----:B------:R-:W-:Y:S01]  /*0240*/  IMAD R15, R5, 0x3, R3 ;  /* 0x00000003050f7824 */ /* 0x000fe200078e0203 */
[----:B------:R-:W-:Y:S01]  /*0250*/  IADD3 R12, PT, PT, R12, R11, RZ ;  /* 0x0000000b0c0c7210 */ /* 0x000fe20007ffe0ff */
[-CC-:B------:R-:W-:Y:S01]  /*0260*/  IMAD R9, R9, R0.reuse, R11.reuse ;  /* 0x0000000009097224 */ /* 0x180fe200078e020b */
[----:B------:R-:W-:Y:S01]  /*0270*/  LEA R22, R5, R7, 0x1 ;  /* 0x0000000705167211 */ /* 0x000fe200078e08ff */
[----:B------:R-:W-:Y:S01]  /*0280*/  IMAD R10, R13, R0, R11 ;  /* 0x000000000d0a7224 */ /* 0x000fe200078e020b */
[C---:B------:R-:W-:Y:S01]  /*0290*/  LEA R11, R5.reuse, R3, 0x1 ;  /* 0x00000003050b7211 */ /* 0x040fe200078e08ff */
[C---:B------:R-:W-:Y:S01]  /*02a0*/  IMAD R14, R5.reuse, 0x3, R6 ;  /* 0x00000003050e7824 */ /* 0x040fe200078e0206 */
[C---:B------:R-:W-:Y:S01]  /*02b0*/  LEA R13, R5.reuse, R6, 0x1 ;  /* 0x00000006050d7211 */ /* 0x040fe200078e08ff */
[----:B------:R-:W-:-:S07]  /*02c0*/  IMAD R23, R5, 0x3, R7 ;  /* 0x0000000305177824 */ /* 0x000fce00078e0207 */
.L_x_10:
[----:B------:R-:W0:Y:S08]  /*02d0*/  LDC.64 R16, c[0x0][0x380] ;  /* 0x0000e000ff107b82 */ /* 0x000e300000000a00 */
[----:B------:R-:W1:Y:S08]  /*02e0*/  LDC.64 R30, c[0x0][0x388] ;  /* 0x0000e200ff1e7b82 */ /* 0x000e700000000a00 */
[----:B------:R-:W2:Y:S01]  /*02f0*/  LDC R25, c[0x0][0x39c] ;  /* 0x0000e700ff197b82 */ /* 0x000ea20000000800 */
[----:B0-----:R-:W-:-:S04]  /*0300*/  IMAD.WIDE.U32 R26, R3, 0x4, R16 ;  /* 0x00000004031a7825 */ /* 0x001fc800078e0010 */
[--C-:B------:R-:W-:Y:S02]  /*0310*/  IMAD.WIDE.U32 R18, R6, 0x4, R16.reuse ;  /* 0x0000000406127825 */ /* 0x100fe400078e0010 */
[----:B------:R-:W3:Y:S02]  /*0320*/  LDG.E.CONSTANT R27, desc[UR8][R26.64] ;  /* 0x000000081a1b7981 */ /* 0x000ee4000c1e9900 */
[----:B------:R-:W-:Y:S02]  /*0330*/  IMAD.WIDE.U32 R20, R7, 0x4, R16 ;  /* 0x0000000407147825 */ /* 0x000fe400078e0010 */
[----:B------:R0:W4:Y:S02]  /*0340*/  LDG.E.CONSTANT R37, desc[UR8][R18.64] ;  /* 0x0000000812257981 */ /* 0x000124000c1e9900 */
[----:B-1----:R-:W-:Y:S02]  /*0350*/  IMAD.WIDE R30, R24, 0x4, R30 ;  /* 0x00000004181e7825 */ /* 0x002fe400078e021e */
[----:B------:R-:W5:Y:S04]  /*0360*/  LDG.E.CONSTANT R20, desc[UR8][R20.64] ;  /* 0x0000000814147981 */ /* 0x000f68000c1e9900 */
[----:B------:R2:W3:Y:S01]  /*0370*/  LDG.E.CONSTANT R35, desc[UR8][R30.64] ;  /* 0x000000081e237981 */ /* 0x0004e2000c1e9900 */
[----:B0-----:R-:W-:-:S05]  /*0380*/  IMAD.WIDE R18, R8, 0x4, R16 ;  /* 0x0000000408127825 */ /* 0x001fca00078e0210 */
[----:B------:R0:W4:Y:S01]  /*0390*/  LDG.E.CONSTANT R33, desc[UR8][R18.64] ;  /* 0x0000000812217981 */ /* 0x000122000c1e9900 */
[----:B--2---:R-:W-:-:S04]  /*03a0*/  IMAD.WIDE R30, R25, 0x4, R30 ;  /* 0x00000004191e7825 */ /* 0x004fc800078e021e */
[----:B0-----:R-:W-:-:S04]  /*03b0*/  IMAD.WIDE R18, R5, 0x4, R18 ;  /* 0x0000000405127825 */ /* 0x001fc800078e0212 */
[C---:B---3--:R-:W-:Y:S01]  /*03c0*/  FFMA R32, R35.reuse, R27, R32 ;  /* 0x0000001b23207223 */ /* 0x048fe20000000020 */
[----:B-----5:R-:W-:Y:S01]  /*03d0*/  FFMA R29, R35, R20, R29 ;  /* 0x00000014231d7223 */ /* 0x020fe2000000001d */
[----:B------:R-:W-:-:S04]  /*03e0*/  IMAD.WIDE.U32 R26, R12, 0x4, R16 ;  /* 0x000000040c1a7825 */ /* 0x000fc800078e0010 */
[----:B------:R-:W-:-:S04]  /*03f0*/  IMAD.WIDE.U32 R20, R9, 0x4, R16 ;  /* 0x0000000409147825 */ /* 0x000fc800078e0010 */
[----:B----4-:R-:W-:Y:S01]  /*0400*/  FFMA R28, R33, R35, R28 ;  /* 0x00000023211c7223 */ /* 0x010fe2000000001c */
[----:B------:R-:W2:Y:S04]  /*0410*/  LDG.E.CONSTANT R26, desc[UR8][R26.64] ;  /* 0x000000081a1a7981 */ /* 0x000ea8000c1e9900 */
[----:B------:R0:W2:Y:S04]  /*0420*/  LDG.E.CONSTANT R33, desc[UR8][R30.64] ;  /* 0x000000081e217981 */ /* 0x0000a8000c1e9900 */
[----:B------:R-:W3:Y:S04]  /*0430*/  LDG.E.CONSTANT R21, desc[UR8][R20.64] ;  /* 0x0000000814157981 */ /* 0x000ee8000c1e9900 */
[----:B------:R-:W4:Y:S01]  /*0440*/  LDG.E.CONSTANT R27, desc[UR8][R18.64] ;  /* 0x00000008121b7981 */ /* 0x000f22000c1e9900 */
[----:B------:R-:W-:Y:S01]  /*0450*/  FFMA R34, R35, R37, R34 ;  /* 0x0000002523227223 */ /* 0x000fe20000000022 */
[----:B0-----:R-:W-:-:S04]  /*0460*/  IMAD.WIDE R30, R25, 0x4, R30 ;  /* 0x00000004191e7825 */ /* 0x001fc800078e021e */
[C---:B--2---:R-:W-:Y:S01]  /*0470*/  FFMA R32, R33.reuse, R26, R32 ;  /* 0x0000001a21207223 */ /* 0x044fe20000000020 */
[----:B---3--:R-:W-:Y:S01]  /*0480*/  FFMA R26, R33, R21, R34 ;  /* 0x00000015211a7223 */ /* 0x008fe20000000022 */
[----:B------:R-:W-:-:S04]  /*0490*/  IMAD.WIDE.U32 R34, R10, 0x4, R16 ;  /* 0x000000040a227825 */ /* 0x000fc800078e0010 */
[----:B------:R-:W-:-:S04]  /*04a0*/  IMAD.WIDE.U32 R20, R11, 0x4, R16 ;  /* 0x000000040b147825 */ /* 0x000fc800078e0010 */
[----:B----4-:R-:W-:Y:S01]  /*04b0*/  FFMA R27, R27, R33, R28 ;  /* 0x000000211b1b7223 */ /* 0x010fe2000000001c */
[----:B------:R-:W2:Y:S04]  /*04c0*/  LDG.E.CONSTANT R34, desc[UR8][R34.64] ;  /* 0x0000000822227981 */ /* 0x000ea8000c1e9900 */
[----:B------:R-:W3:Y:S04]  /*04d0*/  LDG.E.CONSTANT R20, desc[UR8][R20.64] ;  /* 0x0000000814147981 */ /* 0x000ee8000c1e9900 */
[----:B------:R0:W3:Y:S02]  /*04e0*/  LDG.E.CONSTANT R28, desc[UR8][R30.64] ;  /* 0x000000081e1c7981 */ /* 0x0000e4000c1e9900 */
[----:B0-----:R-:W-:-:S06]  /*04f0*/  IMAD.WIDE R30, R25, 0x4, R30 ;  /* 0x00000004191e7825 */ /* 0x001fcc00078e021e */
[----:B------:R-:W4:Y:S01]  /*0500*/  LDG.E.CONSTANT R30, desc[UR8][R30.64] ;  /* 0x000000081e1e7981 */ /* 0x000f22000c1e9900 */
[----:B------:R-:W-:-:S05]  /*0510*/  IMAD.WIDE R18, R5, 0x4, R18 ;  /* 0x0000000405127825 */ /* 0x000fca00078e0212 */
[----:B------:R0:W5:Y:S02]  /*0520*/  LDG.E.CONSTANT R36, desc[UR8][R18.64] ;  /* 0x0000000812247981 */ /* 0x000164000c1e9900 */
[----:B0-----:R-:W-:-:S05]  /*0530*/  IMAD.WIDE R18, R5, 0x4, R18 ;  /* 0x0000000405127825 */ /* 0x001fca00078e0212 */
[----:B------:R-:W5:Y:S01]  /*0540*/  LDG.E.CONSTANT R37, desc[UR8][R18.64] ;  /* 0x0000000812257981 */ /* 0x000f62000c1e9900 */
[----:B--2---:R-:W-:Y:S01]  /*0550*/  FFMA R29, R33, R34, R29 ;  /* 0x00000022211d7223 */ /* 0x004fe2000000001d */
[----:B---3--:R-:W-:Y:S01]  /*0560*/  FFMA R31, R28, R20, R32 ;  /* 0x000000141c1f7223 */ /* 0x008fe20000000020 */
[----:B------:R-:W-:-:S04]  /*0570*/  IMAD.WIDE.U32 R32, R13, 0x4, R16 ;  /* 0x000000040d207825 */ /* 0x000fc800078e0010 */
[--C-:B------:R-:W-:Y:S02]  /*0580*/  IMAD.WIDE.U32 R20, R15, 0x4, R16.reuse ;  /* 0x000000040f147825 */ /* 0x100fe400078e0010 */
[----:B------:R-:W2:Y:S02]  /*0590*/  LDG.E.CONSTANT R32, desc[UR8][R32.64] ;  /* 0x0000000820207981 */ /* 0x000ea4000c1e9900 */
[----:B------:R-:W-:-:S06]  /*05a0*/  IMAD.WIDE.U32 R34, R14, 0x4, R16 ;  /* 0x000000040e227825 */ /* 0x000fcc00078e0010 */
[----:B------:R-:W4:Y:S04]  /*05b0*/  LDG.E.CONSTANT R34, desc[UR8][R34.64] ;  /* 0x0000000822227981 */ /* 0x000f28000c1e9900 */
[----:B------:R0:W3:Y:S02]  /*05c0*/  LDG.E.CONSTANT R33, desc[UR8][R20.64] ;  /* 0x0000000814217981 */ /* 0x0000e4000c1e9900 */
[----:B0-----:R-:W-:-:S04]  /*05d0*/  IMAD.WIDE.U32 R20, R22, 0x4, R16 ;  /* 0x0000000416147825 */ /* 0x001fc800078e0010 */
[----:B------:R-:W-:Y:S02]  /*05e0*/  IMAD.WIDE.U32 R16, R23, 0x4, R16 ;  /* 0x0000000417107825 */ /* 0x000fe400078e0010 */
[----:B------:R-:W5:Y:S04]  /*05f0*/  LDG.E.CONSTANT R20, desc[UR8][R20.64] ;  /* 0x0000000814147981 */ /* 0x000f68000c1e9900 */
[----:B------:R-:W5:Y:S01]  /*0600*/  LDG.E.CONSTANT R17, desc[UR8][R16.64] ;  /* 0x0000000810117981 */ /* 0x000f62000c1e9900 */
[----:B------:R-:W-:-:S04]  /*0610*/  UIADD3 UR4, UPT, UPT, UR4, 0x4, URZ ;  /* 0x0000000404047890 */ /* 0x000fc8000fffe0ff */
[----:B------:R-:W-:Y:S01]  /*0620*/  UISETP.NE.AND UP0, UPT, UR4, URZ, UPT ;  /* 0x000000ff0400728c */ /* 0x000fe2000bf05270 */
[----:B------:R-:W-:Y:S02]  /*0630*/  LEA R24, R25, R24, 0x2 ;  /* 0x0000001819187211 */ /* 0x000fe400078e10ff */
[C---:B------:R-:W-:Y:S02]  /*0640*/  LEA R3, R5.reuse, R3, 0x2 ;  /* 0x0000000305037211 */ /* 0x040fe400078e10ff */
[C---:B------:R-:W-:Y:S02]  /*0650*/  LEA R6, R5.reuse, R6, 0x2 ;  /* 0x0000000605067211 */ /* 0x040fe400078e10ff */
[C---:B------:R-:W-:Y:S02]  /*0660*/  LEA R7, R5.reuse, R7, 0x2 ;  /* 0x0000000705077211 */ /* 0x040fe400078e10ff */
[C---:B------:R-:W-:Y:S02]  /*0670*/  LEA R8, R5.reuse, R8, 0x2 ;  /* 0x0000000805087211 */ /* 0x040fe400078e10ff */
[----:B------:R-:W-:-:S02]  /*0680*/  LEA R12, R5, R12, 0x2 ;  /* 0x0000000c050c7211 */ /* 0x000fc400078e10ff */
[C---:B------:R-:W-:Y:S02]  /*0690*/  LEA R9, R5.reuse, R9, 0x2 ;  /* 0x0000000905097211 */ /* 0x040fe400078e10ff */
[C---:B------:R-:W-:Y:S02]  /*06a0*/  LEA R10, R5.reuse, R10, 0x2 ;  /* 0x0000000a050a7211 */ /* 0x040fe400078e10ff */
[C---:B------:R-:W-:Y:S02]  /*06b0*/  LEA R11, R5.reuse, R11, 0x2 ;  /* 0x0000000b050b7211 */ /* 0x040fe400078e10ff */
[C---:B------:R-:W-:Y:S02]  /*06c0*/  LEA R13, R5.reuse, R13, 0x2 ;  /* 0x0000000d050d7211 */ /* 0x040fe400078e10ff */
[C---:B------:R-:W-:Y:S02]  /*06d0*/  LEA R15, R5.reuse, R15, 0x2 ;  /* 0x0000000f050f7211 */ /* 0x040fe400078e10ff */
[----:B------:R-:W-:-:S02]  /*06e0*/  LEA R14, R5, R14, 0x2 ;  /* 0x0000000e050e7211 */ /* 0x000fc400078e10ff */
[C---:B------:R-:W-:Y:S02]  /*06f0*/  LEA R22, R5.reuse, R22, 0x2 ;  /* 0x0000001605167211 */ /* 0x040fe400078e10ff */
[----:B------:R-:W-:Y:S01]  /*0700*/  LEA R23, R5, R23, 0x2 ;  /* 0x0000001705177211 */ /* 0x000fe200078e10ff */
[----:B--2---:R-:W-:-:S04]  /*0710*/  FFMA R25, R28, R32, R26 ;  /* 0x000000201c197223 */ /* 0x004fc8000000001a */
[C---:B----4-:R-:W-:Y:S01]  /*0720*/  FFMA R34, R30.reuse, R34, R25 ;  /* 0x000000221e227223 */ /* 0x050fe20000000019 */
[----:B---3--:R-:W-:Y:S01]  /*0730*/  FFMA R32, R30, R33, R31 ;  /* 0x000000211e207223 */ /* 0x008fe2000000001f */
[----:B-----5:R-:W-:Y:S01]  /*0740*/  FFMA R26, R28, R20, R29 ;  /* 0x000000141c1a7223 */ /* 0x020fe2000000001d */
[----:B------:R-:W-:-:S03]  /*0750*/  FFMA R28, R36, R28, R27 ;  /* 0x0000001c241c7223 */ /* 0x000fc6000000001b */
[----:B------:R-:W-:Y:S01]  /*0760*/  FFMA R29, R30, R17, R26 ;  /* 0x000000111e1d7223 */ /* 0x000fe2000000001a */
[----:B------:R-:W-:Y:S01]  /*0770*/  FFMA R28, R37, R30, R28 ;  /* 0x0000001e251c7223 */ /* 0x000fe2000000001c */
[----:B------:R-:W-:Y:S06]  /*0780*/  BRA.U UP0, `(.L_x_10) ;  /* 0xfffffff900d07547 */ /* 0x000fec000b83ffff */
[----:B------:R-:W-:-:S12]  /*0790*/  ULOP3.LUT UR4, UR5, 0x7ffffffc, URZ, 0xc0, !UPT ;  /* 0x7ffffffc05047892 */ /* 0x000fd8000f8ec0ff */
.L_x_9:
[----:B------:R-:W-:-:S09]  /*07a0*/  ULOP3.LUT UP0, UR6, UR5, 0x3, URZ, 0xc0, !UPT ;  /* 0x0000000305067892 */ /* 0x000fd2000f80c0ff */
[----:B------:R-:W-:Y:S05]  /*07b0*/  BRA.U !UP0, `(.L_x_8) ;  /* 0x00000005080c7547 */ /* 0x000fea000b800000 */
[----:B------:R-:W-:Y:S02]  /*07c0*/  UISETP.NE.AND UP0, UPT, UR6, 0x1, UPT ;  /* 0x000000010600788c */ /* 0x000fe4000bf05270 */
[----:B------:R-:W-:-:S04]  /*07d0*/  ULOP3.LUT UR5, UR5, 0x1, URZ, 0xc0, !UPT ;  /* 0x0000000105057892 */ /* 0x000fc8000f8ec0ff */
[----:B------:R-:W-:-:S03]  /*07e0*/  UISETP.NE.U32.AND UP1, UPT, UR5, 0x1, UPT ;  /* 0x000000010500788c */ /* 0x000fc6000bf25070 */
[----:B------:R-:W-:Y:S08]  /*07f0*/  BRA.U !UP0, `(.L_x_11) ;  /* 0x0000000108a07547 */ /* 0x000ff0000b800000 */
[----:B------:R-:W0:Y:S08]  /*0800*/  LDC.64 R10, c[0x0][0x398] ;  /* 0x0000e600ff0a7b82 */ /* 0x000e300000000a00 */
[----:B------:R-:W1:Y:S08]  /*0810*/  LDC.64 R16, c[0x0][0x388] ;  /* 0x0000e200ff107b82 */ /* 0x000e700000000a00 */
[----:B------:R-:W2:Y:S01]  /*0820*/  LDC.64 R6, c[0x0][0x380] ;  /* 0x0000e000ff067b82 */ /* 0x000ea20000000a00 */
[----:B0-----:R-:W-:-:S02]  /*0830*/  IMAD R3, R11, UR4, R2 ;  /* 0x000000040b037c24 */ /* 0x001fc4000f8e0202 */
[----:B------:R-:W-:-:S05]  /*0840*/  IMAD R13, R10, UR4, R4 ;  /* 0x000000040a0d7c24 */ /* 0x000fca000f8e0204 */
[----:B------:R-:W-:Y:S01]  /*0850*/  IADD3 R9, PT, PT, R13, R0, RZ ;  /* 0x000000000d097210 */ /* 0x000fe20007ffe0ff */
[----:B-1----:R-:W-:-:S03]  /*0860*/  IMAD.WIDE R16, R3, 0x4, R16 ;  /* 0x0000000403107825 */ /* 0x002fc600078e0210 */
[----:B------:R-:W-:Y:S02]  /*0870*/  IADD3 R27, PT, PT, R9, R10, RZ ;  /* 0x0000000a091b7210 */ /* 0x000fe40007ffe0ff */
[----:B------:R-:W3:Y:S01]  /*0880*/  LDG.E.CONSTANT R3, desc[UR8][R16.64] ;  /* 0x0000000810037981 */ /* 0x000ee2000c1e9900 */
[----:B------:R-:W-:Y:S01]  /*0890*/  IMAD.WIDE R18, R11, 0x4, R16 ;  /* 0x000000040b127825 */ /* 0x000fe200078e0210 */
[----:B------:R-:W-:-:S03]  /*08a0*/  IADD3 R11, PT, PT, R9, R0, RZ ;  /* 0x00000000090b7210 */ /* 0x000fc60007ffe0ff */
[--C-:B--2---:R-:W-:Y:S01]  /*08b0*/  IMAD.WIDE R12, R13, 0x4, R6.reuse ;  /* 0x000000040d0c7825 */ /* 0x104fe200078e0206 */
[C---:B------:R-:W-:Y:S01]  /*08c0*/  IADD3 R25, PT, PT, R11.reuse, R0, RZ ;  /* 0x000000000b197210 */ /* 0x040fe20007ffe0ff */
[----:B------:R0:W2:Y:S01]  /*08d0*/  LDG.E.CONSTANT R5, desc[UR8][R18.64] ;  /* 0x0000000812057981 */ /* 0x0000a2000c1e9900 */
[-C--:B------:R-:W-:Y:S01]  /*08e0*/  IADD3 R31, PT, PT, R11, R10.reuse, RZ ;  /* 0x0000000a0b1f7210 */ /* 0x080fe20007ffe0ff */
[--C-:B------:R-:W-:Y:S01]  /*08f0*/  IMAD.WIDE.U32 R22, R9, 0x4, R6.reuse ;  /* 0x0000000409167825 */ /* 0x100fe200078e0006 */
[----:B------:R-:W-:Y:S01]  /*0900*/  IADD3 R33, PT, PT, R25, R10, RZ ;  /* 0x0000000a19217210 */ /* 0x000fe20007ffe0ff */
[----:B------:R-:W3:Y:S02]  /*0910*/  LDG.E.CONSTANT R21, desc[UR8][R12.64] ;  /* 0x000000080c157981 */ /* 0x000ee4000c1e9900 */
[----:B------:R-:W-:Y:S02]  /*0920*/  IMAD.WIDE.U32 R14, R11, 0x4, R6 ;  /* 0x000000040b0e7825 */ /* 0x000fe400078e0006 */
[----:B------:R-:W4:Y:S02]  /*0930*/  LDG.E.CONSTANT R20, desc[UR8][R22.64] ;  /* 0x0000000816147981 */ /* 0x000f24000c1e9900 */
[----:B------:R-:W-:-:S02]  /*0940*/  IMAD.WIDE R8, R10, 0x4, R12 ;  /* 0x000000040a087825 */ /* 0x000fc400078e020c */
[----:B------:R-:W5:Y:S02]  /*0950*/  LDG.E.CONSTANT R15, desc[UR8][R14.64] ;  /* 0x000000080e0f7981 */ /* 0x000f64000c1e9900 */
[--C-:B------:R-:W-:Y:S02]  /*0960*/  IMAD.WIDE.U32 R10, R25, 0x4, R6.reuse ;  /* 0x00000004190a7825 */ /* 0x100fe400078e0006 */
[----:B------:R-:W2:Y:S02]  /*0970*/  LDG.E.CONSTANT R9, desc[UR8][R8.64] ;  /* 0x0000000808097981 */ /* 0x000ea4000c1e9900 */
[--C-:B0-----:R-:W-:Y:S02]  /*0980*/  IMAD.WIDE.U32 R18, R27, 0x4, R6.reuse ;  /* 0x000000041b127825 */ /* 0x101fe400078e0006 */
[----:B------:R-:W2:Y:S02]  /*0990*/  LDG.E.CONSTANT R10, desc[UR8][R10.64] ;  /* 0x000000080a0a7981 */ /* 0x000ea4000c1e9900 */
[----:B------:R-:W-:-:S02]  /*09a0*/  IMAD.WIDE.U32 R16, R31, 0x4, R6 ;  /* 0x000000041f107825 */ /* 0x000fc400078e0006 */
[----:B------:R-:W2:Y:S02]  /*09b0*/  LDG.E.CONSTANT R18, desc[UR8][R18.64] ;  /* 0x0000000812127981 */ /* 0x000ea4000c1e9900 */
[----:B------:R-:W-:Y:S02]  /*09c0*/  IMAD.WIDE.U32 R6, R33, 0x4, R6 ;  /* 0x0000000421067825 */ /* 0x000fe400078e0006 */
[----:B------:R-:W2:Y:S04]  /*09d0*/  LDG.E.CONSTANT R17, desc[UR8][R16.64] ;  /* 0x0000000810117981 */ /* 0x000ea8000c1e9900 */
[----:B------:R-:W2:Y:S01]  /*09e0*/  LDG.E.CONSTANT R7, desc[UR8][R6.64] ;  /* 0x0000000806077981 */ /* 0x000ea2000c1e9900 */
[----:B------:R-:W-:Y:S01]  /*09f0*/  UIADD3 UR4, UPT, UPT, UR4, 0x2, URZ ;  /* 0x0000000204047890 */ /* 0x000fe2000fffe0ff */
[----:B---3--:R-:W-:Y:S01]  /*0a00*/  FFMA R28, R21, R3, R28 ;  /* 0x00000003151c7223 */ /* 0x008fe2000000001c */
[C---:B----4-:R-:W-:Y:S01]  /*0a10*/  FFMA R20, R3.reuse, R20, R32 ;  /* 0x0000001403147223 */ /* 0x050fe20000000020 */
[----:B-----5:R-:W-:-:S02]  /*0a20*/  FFMA R34, R3, R15, R34 ;  /* 0x0000000f03227223 */ /* 0x020fc40000000022 */
[----:B--2---:R-:W-:Y:S01]  /*0a30*/  FFMA R28, R9, R5, R28 ;  /* 0x00000005091c7223 */ /* 0x004fe2000000001c */
[----:B------:R-:W-:Y:S01]  /*0a40*/  FFMA R12, R3, R10, R29 ;  /* 0x0000000a030c7223 */ /* 0x000fe2000000001d */
[C---:B------:R-:W-:Y:S01]  /*0a50*/  FFMA R32, R5.reuse, R18, R20 ;  /* 0x0000001205207223 */ /* 0x040fe20000000014 */
[C---:B------:R-:W-:Y:S02]  /*0a60*/  FFMA R34, R5.reuse, R17, R34 ;  /* 0x0000001105227223 */ /* 0x040fe40000000022 */
[----:B------:R-:W-:-:S07]  /*0a70*/  FFMA R29, R5, R7, R12 ;  /* 0x00000007051d7223 */ /* 0x000fce000000000c */
.L_x_11:
[----:B------:R-:W-:Y:S05]  /*0a80*/  BRA.U UP1, `(.L_x_8) ;  /* 0x0000000101587547 */ /* 0x000fea000b800000 */
[----:B------:R-:W0:Y:S08]  /*0a90*/  LDC.64 R16, c[0x0][0x398] ;  /* 0x0000e600ff107b82 */ /* 0x000e300000000a00 */
[----:B------:R-:W1:Y:S08]  /*0aa0*/  LDC.64 R6, c[0x0][0x380] ;  /* 0x0000e000ff067b82 */ /* 0x000e700000000a00 */
[----:B------:R-:W2:Y:S01]  /*0ab0*/  LDC.64 R10, c[0x0][0x388] ;  /* 0x0000e200ff0a7b82 */ /* 0x000ea20000000a00 */
[----:B0-----:R-:W-:-:S02]  /*0ac0*/  IMAD R9, R16, UR4, R4 ;  /* 0x0000000410097c24 */ /* 0x001fc4000f8e0204 */
[----:B------:R-:W-:-:S03]  /*0ad0*/  IMAD R3, R17, UR4, R2 ;  /* 0x0000000411037c24 */ /* 0x000fc6000f8e0202 */
[C---:B------:R-:W-:Y:S01]  /*0ae0*/  IADD3 R13, PT, PT, R9.reuse, R0, RZ ;  /* 0x00000000090d7210 */ /* 0x040fe20007ffe0ff */
[----:B-1----:R-:W-:-:S03]  /*0af0*/  IMAD.WIDE R8, R9, 0x4, R6 ;  /* 0x0000000409087825 */ /* 0x002fc600078e0206 */
[C---:B------:R-:W-:Y:S01]  /*0b00*/  IADD3 R15, PT, PT, R13.reuse, R0, RZ ;  /* 0x000000000d0f7210 */ /* 0x040fe20007ffe0ff */
[----:B------:R-:W-:-:S03]  /*0b10*/  IMAD.WIDE.U32 R12, R13, 0x4, R6 ;  /* 0x000000040d0c7825 */ /* 0x000fc600078e0006 */
[C---:B------:R-:W-:Y:S01]  /*0b20*/  IADD3 R5, PT, PT, R15.reuse, R0, RZ ;  /* 0x000000000f057210 */ /* 0x040fe20007ffe0ff */
[----:B------:R-:W3:Y:S01]  /*0b30*/  LDG.E.CONSTANT R9, desc[UR8][R8.64] ;  /* 0x0000000808097981 */ /* 0x000ee2000c1e9900 */
[----:B------:R-:W-:-:S03]  /*0b40*/  IMAD.WIDE.U32 R14, R15, 0x4, R6 ;  /* 0x000000040f0e7825 */ /* 0x000fc600078e0006 */
[----:B------:R-:W4:Y:S01]  /*0b50*/  LDG.E.CONSTANT R12, desc[UR8][R12.64] ;  /* 0x000000080c0c7981 */ /* 0x000f22000c1e9900 */
[----:B--2---:R-:W-:-:S03]  /*0b60*/  IMAD.WIDE R10, R3, 0x4, R10 ;  /* 0x00000004030a7825 */ /* 0x004fc600078e020a */
[----:B------:R-:W2:Y:S01]  /*0b70*/  LDG.E.CONSTANT R15, desc[UR8][R14.64] ;  /* 0x000000080e0f7981 */ /* 0x000ea2000c1e9900 */
[----:B------:R-:W-:-:S03]  /*0b80*/  IMAD.WIDE.U32 R6, R5, 0x4, R6 ;  /* 0x0000000405067825 */ /* 0x000fc600078e0006 */
[----:B------:R-:W3:Y:S04]  /*0b90*/  LDG.E.CONSTANT R11, desc[UR8][R10.64] ;  /* 0x000000080a0b7981 */ /* 0x000ee8000c1e9900 */
[----:B------:R-:W5:Y:S01]  /*0ba0*/  LDG.E.CONSTANT R6, desc[UR8][R6.64] ;  /* 0x0000000806067981 */ /* 0x000f62000c1e9900 */
[----:B---3--:R-:W-:Y:S01]  /*0bb0*/  FFMA R28, R9, R11, R28 ;  /* 0x0000000b091c7223 */ /* 0x008fe2000000001c */
[C---:B----4-:R-:W-:Y:S01]  /*0bc0*/  FFMA R32, R11.reuse, R12, R32 ;  /* 0x0000000c0b207223 */ /* 0x050fe20000000020 */
[C---:B--2---:R-:W-:Y:S01]  /*0bd0*/  FFMA R34, R11.reuse, R15, R34 ;  /* 0x0000000f0b227223 */ /* 0x044fe20000000022 */
[----:B-----5:R-:W-:-:S07]  /*0be0*/  FFMA R29, R11, R6, R29 ;  /* 0x000000060b1d7223 */ /* 0x020fce000000001d */
.L_x_8:
[----:B------:R-:W0:Y:S01]  /*0bf0*/  LDC.64 R8, c[0x0][0x390] ;  /* 0x0000e400ff087b82 */ /* 0x000e220000000a00 */
[----:B------:R-:W1:Y:S01]  /*0c00*/  LDCU UR4, c[0x0][0x39c] ;  /* 0x00007380ff0477ac */ /* 0x000e620008000800 */
[----:B------:R-:W-:-:S04]  /*0c10*/  IADD3 R5, PT, PT, R4, R0, RZ ;  /* 0x0000000004057210 */ /* 0x000fc80007ffe0ff */
[----:B------:R-:W-:-:S04]  /*0c20*/  IADD3 R7, PT, PT, R5, R0, RZ ;  /* 0x0000000005077210 */ /* 0x000fc80007ffe0ff */
[----:B------:R-:W-:Y:S01]  /*0c30*/  IADD3 R11, PT, PT, R7, R0, RZ ;  /* 0x00000000070b7210 */ /* 0x000fe20007ffe0ff */
[--C-:B-1----:R-:W-:Y:S02]  /*0c40*/  IMAD R3, R4, UR4, R2.reuse ;  /* 0x0000000404037c24 */ /* 0x102fe4000f8e0202 */
[--C-:B------:R-:W-:Y:S02]  /*0c50*/  IMAD R5, R5, UR4, R2.reuse ;  /* 0x0000000405057c24 */ /* 0x100fe4000f8e0202 */
[--C-:B------:R-:W-:Y:S02]  /*0c60*/  IMAD R7, R7, UR4, R2.reuse ;  /* 0x0000000407077c24 */ /* 0x100fe4000f8e0202 */
[----:B------:R-:W-:Y:S02]  /*0c70*/  IMAD R11, R11, UR4, R2 ;  /* 0x000000040b0b7c24 */ /* 0x000fe4000f8e0202 */
[----:B0-----:R-:W-:-:S04]  /*0c80*/  IMAD.WIDE R2, R3, 0x4, R8 ;  /* 0x0000000403027825 */ /* 0x001fc800078e0208 */
[--C-:B------:R-:W-:Y:S01]  /*0c90*/  IMAD.WIDE.U32 R4, R5, 0x4, R8.reuse ;  /* 0x0000000405047825 */ /* 0x100fe200078e0008 */
[----:B------:R-:W-:Y:S03]  /*0ca0*/  STG.E desc[UR8][R2.64], R28 ;  /* 0x0000001c02007986 */ /* 0x000fe6000c101908 */
[--C-:B------:R-:W-:Y:S01]  /*0cb0*/  IMAD.WIDE.U32 R6, R7, 0x4, R8.reuse ;  /* 0x0000000407067825 */ /* 0x100fe200078e0008 */
[----:B------:R-:W-:Y:S03]  /*0cc0*/  STG.E desc[UR8][R4.64], R32 ;  /* 0x0000002004007986 */ /* 0x000fe6000c101908 */
[----:B------:R-:W-:Y:S01]  /*0cd0*/  IMAD.WIDE.U32 R8, R11, 0x4, R8 ;  /* 0x000000040b087825 */ /* 0x000fe200078e0008 */
[----:B------:R-:W-:Y:S04]  /*0ce0*/  STG.E desc[UR8][R6.64], R34 ;  /* 0x0000002206007986 */ /* 0x000fe8000c101908 */
[----:B------:R-:W-:Y:S01]  /*0cf0*/  STG.E desc[UR8][R8.64], R29 ;  /* 0x0000001d08007986 */ /* 0x000fe2000c101908 */
[----:B------:R-:W-:Y:S05]  /*0d00*/  EXIT ;  /* 0x000000000000794d */ /* 0x000fea0003800000 */
.L_x_12:
        /* <DEDUP_REMOVED lines=15> */
.L_x_30:


//--------------------- .text._Z15atb_gpu_junrollPKfS0_Pfiii --------------------------
	.section	.text._Z15atb_gpu_junrollPKfS0_Pfiii,"ax",@progbits
	.align	128
        .global         _Z15atb_gpu_junrollPKfS0_Pfiii
        .type           _Z15atb_gpu_junrollPKfS0_Pfiii,@function
        .size           _Z15atb_gpu_junrollPKfS0_Pfiii,(.L_x_31 - _Z15atb_gpu_junrollPKfS0_Pfiii)
        .other          _Z15atb_gpu_junrollPKfS0_Pfiii,@"STO_CUDA_ENTRY STV_DEFAULT"
_Z15atb_gpu_junrollPKfS0_Pfiii:
.text._Z15atb_gpu_junrollPKfS0_Pfiii:
[----:B------:R-:W-:Y:S01]  /*0000*/  LDC R1, c[0x0][0x37c] ;  /* 0x0000df00ff017b82 */ /* 0x000fe20000000800 */
[----:B------:R-:W0:Y:S01]  /*0010*/  S2R R20, SR_CTAID.Y ;  /* 0x0000000000147919 */ /* 0x000e220000002600 */
[----:B------:R-:W1:Y:S01]  /*0020*/  LDCU UR5, c[0x0][0x3a0] ;  /* 0x00007400ff0577ac */ /* 0x000e620008000800 */
[----:B------:R-:W-:Y:S01]  /*0030*/  HFMA2 R16, -RZ, RZ, 0, 0 ;  /* 0x00000000ff107431 */ /* 0x000fe200000001ff */
[----:B------:R-:W-:Y:S01]  /*0040*/  CS2R R18, SRZ ;  /* 0x0000000000127805 */ /* 0x000fe2000001ff00 */
[----:B------:R-:W0:Y:S01]  /*0050*/  S2R R3, SR_TID.Y ;  /* 0x0000000000037919 */ /* 0x000e220000002200 */
[----:B------:R-:W2:Y:S01]  /*0060*/  LDCU UR4, c[0x0][0x360] ;  /* 0x00006c00ff0477ac */ /* 0x000ea20008000800 */
[----:B------:R-:W-:Y:S01]  /*0070*/  MOV R10, RZ ;  /* 0x000000ff000a7202 */ /* 0x000fe20000000f00 */
[----:B------:R-:W2:Y:S01]  /*0080*/  S2R R17, SR_CTAID.X ;  /* 0x0000000000117919 */ /* 0x000ea20000002500 */
[----:B------:R-:W0:Y:S01]  /*0090*/  LDCU UR6, c[0x0][0x364] ;  /* 0x00006c80ff0677ac */ /* 0x000e220008000800 */
[----:B------:R-:W2:Y:S01]  /*00a0*/  S2R R0, SR_TID.X ;  /* 0x0000000000007919 */ /* 0x000ea20000002100 */
[----:B------:R-:W3:Y:S01]  /*00b0*/  LDCU.64 UR8, c[0x0][0x358] ;  /* 0x00006b00ff0877ac */ /* 0x000ee20008000a00 */
[----:B-1----:R-:W-:Y:S01]  /*00c0*/  UISETP.GE.AND UP0, UPT, UR5, 0x1, UPT ;  /* 0x000000010500788c */ /* 0x002fe2000bf06270 */
[----:B0-----:R-:W-:-:S05]  /*00d0*/  IMAD R20, R20, UR6, R3 ;  /* 0x0000000614147c24 */ /* 0x001fca000f8e0203 */
[----:B------:R-:W-:Y:S01]  /*00e0*/  SHF.L.U32 R20, R20, 0x2, RZ ;  /* 0x0000000214147819 */ /* 0x000fe200000006ff */
[----:B--2---:R-:W-:Y:S02]  /*00f0*/  IMAD R17, R17, UR4, R0 ;  /* 0x0000000411117c24 */ /* 0x004fe4000f8e0200 */
[----:B---3--:R-:W-:Y:S05]  /*0100*/  BRA.U !UP0, `(.L_x_13) ;  /* 0x0000000508cc7547 */ /* 0x008fea000b800000 */
[----:B------:R-:W-:Y:S01]  /*0110*/  UISETP.GE.U32.AND UP1, UPT, UR5, 0x4, UPT ;  /* 0x000000040500788c */ /* 0x000fe2000bf26070 */
[----:B------:R-:W-:Y:S01]  /*0120*/  MOV R10, RZ ;  /* 0x000000ff000a7202 */ /* 0x000fe20000000f00 */
[----:B------:R-:W-:Y:S01]  /*0130*/  ULOP3.LUT UR6, UR5, 0x3, URZ, 0xc0, !UPT ;  /* 0x0000000305067892 */ /* 0x000fe2000f8ec0ff */
[----:B------:R-:W-:Y:S02]  /*0140*/  CS2R R18, SRZ ;  /* 0x0000000000127805 */ /* 0x000fe4000001ff00 */
[----:B------:R-:W-:Y:S01]  /*0150*/  MOV R16, RZ ;  /* 0x000000ff00107202 */ /* 0x000fe20000000f00 */
[----:B------:R-:W-:Y:S01]  /*0160*/  UMOV UR4, URZ ;  /* 0x000000ff00047c82 */ /* 0x000fe20008000000 */
[----:B------:R-:W-:Y:S02]  /*0170*/  UISETP.NE.AND UP0, UPT, UR6, URZ, UPT ;  /* 0x000000ff0600728c */ /* 0x000fe4000bf05270 */
[----:B------:R-:W-:Y:S09]  /*0180*/  BRA.U !UP1, `(.L_x_14) ;  /* 0x0000000109e47547 */ /* 0x000ff2000b800000 */
[----:B------:R-:W-:Y:S01]  /*0190*/  HFMA2 R10, -RZ, RZ, 0, 0 ;  /* 0x00000000ff0a7431 */ /* 0x000fe200000001ff */
[----:B------:R-:W-:Y:S01]  /*01a0*/  ULOP3.LUT UR4, UR5, 0x7ffffffc, URZ, 0xc0, !UPT ;  /* 0x7ffffffc05047892 */ /* 0x000fe2000f8ec0ff */
[----:B------:R-:W-:Y:S02]  /*01b0*/  MOV R15, R17 ;  /* 0x00000011000f7202 */ /* 0x000fe40000000f00 */
[----:B------:R-:W-:Y:S01]  /*01c0*/  MOV R0, R20 ;  /* 0x0000001400007202 */ /* 0x000fe20000000f00 */
[----:B------:R-:W-:-:S12]  /*01d0*/  UIADD3 UR7, UPT, UPT, -UR4, URZ, URZ ;  /* 0x000000ff04077290 */ /* 0x000fd8000fffe1ff */
.L_x_15:
        /* <DEDUP_REMOVED lines=9> */
[----:B------:R1:W5:Y:S01]  /*0270*/  LDG.E.CONSTANT R13, desc[UR8][R4.64+0xc] ;  /* 0x00000c08040d7981 */ /* 0x000362000c1e9900 */
[----:B--2---:R-:W-:-:S05]  /*0280*/  IMAD.WIDE R26, R2, 0x4, R8 ;  /* 0x00000004021a7825 */ /* 0x004fca00078e0208 */
[----:B------:R-:W2:Y:S01]  /*0290*/  LDG.E.CONSTANT R21, desc[UR8][R26.64] ;  /* 0x000000081a157981 */ /* 0x000ea2000c1e9900 */
[----:B0-----:R-:W-:-:S05]  /*02a0*/  IMAD.WIDE R8, R2, 0x4, R26 ;  /* 0x0000000402087825 */ /* 0x001fca00078e021a */
[----:B------:R-:W2:Y:S01]  /*02b0*/  LDG.E.CONSTANT R24, desc[UR8][R8.64] ;  /* 0x0000000808187981 */ /* 0x000ea2000c1e9900 */
[C---:B---3--:R-:W-:Y:S01]  /*02c0*/  FFMA R19, R14.reuse, R6, R19 ;  /* 0x000000060e137223 */ /* 0x048fe20000000013 */
[----:B----4-:R-:W-:Y:S01]  /*02d0*/  FFMA R16, R14, R7, R16 ;  /* 0x000000070e107223 */ /* 0x010fe20000000010 */
[----:B------:R-:W-:-:S04]  /*02e0*/  IMAD.WIDE R6, R3, 0x4, R4 ;  /* 0x0000000403067825 */ /* 0x000fc800078e0204 */
[----:B-----5:R-:W-:Y:S01]  /*02f0*/  FFMA R18, R14, R11, R18 ;  /* 0x0000000b0e127223 */ /* 0x020fe20000000012 */
[----:B------:R-:W2:Y:S01]  /*0300*/  LDG.E.CONSTANT R22, desc[UR8][R6.64] ;  /* 0x0000000806167981 */ /* 0x000ea2000c1e9900 */
[----:B-1----:R-:W-:-:S04]  /*0310*/  IMAD.WIDE R4, R3, 0x4, R6 ;  /* 0x0000000403047825 */ /* 0x002fc800078e0206 */
[----:B------:R-:W-:Y:S01]  /*0320*/  FFMA R14, R14, R13, R10 ;  /* 0x0000000d0e0e7223 */ /* 0x000fe2000000000a */
[----:B------:R-:W3:Y:S01]  /*0330*/  LDG.E.CONSTANT R25, desc[UR8][R6.64+0x4] ;  /* 0x0000040806197981 */ /* 0x000ee2000c1e9900 */
[----:B------:R-:W-:-:S03]  /*0340*/  IMAD.WIDE R10, R2, 0x4, R8 ;  /* 0x00000004020a7825 */ /* 0x000fc600078e0208 */
[----:B------:R-:W4:Y:S01]  /*0350*/  LDG.E.CONSTANT R23, desc[UR8][R6.64+0x8] ;  /* 0x0000080806177981 */ /* 0x000f22000c1e9900 */
[----:B------:R-:W-:-:S03]  /*0360*/  IMAD.WIDE R12, R3, 0x4, R4 ;  /* 0x00000004030c7825 */ /* 0x000fc600078e0204 */
[----:B------:R-:W5:Y:S04]  /*0370*/  LDG.E.CONSTANT R29, desc[UR8][R6.64+0xc] ;  /* 0x00000c08061d7981 */ /* 0x000f68000c1e9900 */
        /* <DEDUP_REMOVED lines=8> */
[----:B------:R-:W5:Y:S01]  /*0400*/  LDG.E.CONSTANT R6, desc[UR8][R12.64+0xc] ;  /* 0x00000c080c067981 */ /* 0x000f62000c1e9900 */
[----:B------:R-:W-:-:S04]  /*0410*/  UIADD3 UR7, UPT, UPT, UR7, 0x4, URZ ;  /* 0x0000000407077890 */ /* 0x000fc8000fffe0ff */
[----:B------:R-:W-:Y:S01]  /*0420*/  UISETP.NE.AND UP1, UPT, UR7, URZ, UPT ;  /* 0x000000ff0700728c */ /* 0x000fe2000bf25270 */
[----:B------:R-:W-:Y:S02]  /*0430*/  LEA R0, R3, R0, 0x2 ;  /* 0x0000000003007211 */ /* 0x000fe400078e10ff */
[----:B------:R-:W-:Y:S01]  /*0440*/  LEA R15, R2, R15, 0x2 ;  /* 0x0000000f020f7211 */ /* 0x000fe200078e10ff */
[C---:B--2---:R-:W-:Y:S01]  /*0450*/  FFMA R19, R21.reuse, R22, R19 ;  /* 0x0000001615137223 */ /* 0x044fe20000000013 */
[C---:B---3--:R-:W-:Y:S01]  /*0460*/  FFMA R25, R21.reuse, R25, R16 ;  /* 0x0000001915197223 */ /* 0x048fe20000000010 */
[C---:B----4-:R-:W-:Y:S01]  /*0470*/  FFMA R18, R21.reuse, R23, R18 ;  /* 0x0000001715127223 */ /* 0x050fe20000000012 */
[----:B-----5:R-:W-:Y:S01]  /*0480*/  FFMA R14, R21, R29, R14 ;  /* 0x0000001d150e7223 */ /* 0x020fe2000000000e */
[C---:B------:R-:W-:Y:S01]  /*0490*/  FFMA R19, R24.reuse, R28, R19 ;  /* 0x0000001c18137223 */ /* 0x040fe20000000013 */
[C---:B------:R-:W-:Y:S01]  /*04a0*/  FFMA R26, R24.reuse, R26, R25 ;  /* 0x0000001a181a7223 */ /* 0x040fe20000000019 */
[C---:B------:R-:W-:Y:S01]  /*04b0*/  FFMA R18, R24.reuse, R27, R18 ;  /* 0x0000001b18127223 */ /* 0x040fe20000000012 */
[----:B------:R-:W-:Y:S01]  /*04c0*/  FFMA R9, R24, R9, R14 ;  /* 0x0000000918097223 */ /* 0x000fe2000000000e */
[----:B------:R-:W-:-:S02]  /*04d0*/  FFMA R19, R10, R8, R19 ;  /* 0x000000080a137223 */ /* 0x000fc40000000013 */
[C---:B------:R-:W-:Y:S01]  /*04e0*/  FFMA R18, R10.reuse, R7, R18 ;  /* 0x000000070a127223 */ /* 0x040fe20000000012 */
[C---:B------:R-:W-:Y:S01]  /*04f0*/  FFMA R16, R10.reuse, R11, R26 ;  /* 0x0000000b0a107223 */ /* 0x040fe2000000001a */
[----:B------:R-:W-:Y:S01]  /*0500*/  FFMA R10, R10, R6, R9 ;  /* 0x000000060a0a7223 */ /* 0x000fe20000000009 */
[----:B------:R-:W-:Y:S06]  /*0510*/  BRA.U UP1, `(.L_x_15) ;  /* 0xfffffffd01307547 */ /* 0x000fec000b83ffff */
.L_x_14:
        /* <DEDUP_REMOVED lines=9> */
[----:B------:R-:W-:Y:S02]  /*05b0*/  IMAD R11, R3, UR4, R20 ;  /* 0x00000004030b7c24 */ /* 0x000fe4000f8e0214 */
[----:B-1----:R-:W-:-:S05]  /*05c0*/  IMAD.WIDE R6, R9, 0x4, R6 ;  /* 0x0000000409067825 */ /* 0x002fca00078e0206 */
[----:B------:R-:W3:Y:S01]  /*05d0*/  LDG.E.CONSTANT R0, desc[UR8][R6.64] ;  /* 0x0000000806007981 */ /* 0x000ee2000c1e9900 */
[----:B--2---:R-:W-:-:S04]  /*05e0*/  IMAD.WIDE R4, R11, 0x4, R4 ;  /* 0x000000040b047825 */ /* 0x004fc800078e0204 */
[----:B------:R-:W-:Y:S01]  /*05f0*/  IMAD.WIDE R8, R2, 0x4, R6 ;  /* 0x0000000402087825 */ /* 0x000fe200078e0206 */
[----:B------:R-:W3:Y:S03]  /*0600*/  LDG.E.CONSTANT R11, desc[UR8][R4.64] ;  /* 0x00000008040b7981 */ /* 0x000ee6000c1e9900 */
[----:B------:R-:W-:Y:S01]  /*0610*/  IMAD.WIDE R2, R3, 0x4, R4 ;  /* 0x0000000403027825 */ /* 0x000fe200078e0204 */
[----:B------:R-:W2:Y:S04]  /*0620*/  LDG.E.CONSTANT R13, desc[UR8][R4.64+0x4] ;  /* 0x00000408040d7981 */ /* 0x000ea8000c1e9900 */
[----:B------:R-:W4:Y:S04]  /*0630*/  LDG.E.CONSTANT R15, desc[UR8][R4.64+0x8] ;  /* 0x00000808040f7981 */ /* 0x000f28000c1e9900 */
[----:B------:R-:W5:Y:S04]  /*0640*/  LDG.E.CONSTANT R21, desc[UR8][R4.64+0xc] ;  /* 0x00000c0804157981 */ /* 0x000f68000c1e9900 */
[----:B------:R-:W5:Y:S04]  /*0650*/  LDG.E.CONSTANT R8, desc[UR8][R8.64] ;  /* 0x0000000808087981 */ /* 0x000f68000c1e9900 */
[----:B------:R-:W5:Y:S04]  /*0660*/  LDG.E.CONSTANT R12, desc[UR8][R2.64] ;  /* 0x00000008020c7981 */ /* 0x000f68000c1e9900 */
[----:B------:R-:W5:Y:S04]  /*0670*/  LDG.E.CONSTANT R14, desc[UR8][R2.64+0x4] ;  /* 0x00000408020e7981 */ /* 0x000f68000c1e9900 */
[----:B------:R-:W5:Y:S04]  /*0680*/  LDG.E.CONSTANT R22, desc[UR8][R2.64+0x8] ;  /* 0x0000080802167981 */ /* 0x000f68000c1e9900 */
[----:B------:R-:W5:Y:S01]  /*0690*/  LDG.E.CONSTANT R7, desc[UR8][R2.64+0xc] ;  /* 0x00000c0802077981 */ /* 0x000f62000c1e9900 */
[----:B------:R-:W-:Y:S01]  /*06a0*/  UIADD3 UR4, UPT, UPT, UR4, 0x2, URZ ;  /* 0x0000000204047890 */ /* 0x000fe2000fffe0ff */
[C---:B---3--:R-:W-:Y:S01]  /*06b0*/  FFMA R11, R0.reuse, R11, R19 ;  /* 0x0000000b000b7223 */ /* 0x048fe20000000013 */
[C---:B--2---:R-:W-:Y:S01]  /*06c0*/  FFMA R13, R0.reuse, R13, R16 ;  /* 0x0000000d000d7223 */ /* 0x044fe20000000010 */
[C---:B----4-:R-:W-:Y:S01]  /*06d0*/  FFMA R15, R0.reuse, R15, R18 ;  /* 0x0000000f000f7223 */ /* 0x050fe20000000012 */
[----:B-----5:R-:W-:Y:S01]  /*06e0*/  FFMA R10, R0, R21, R10 ;  /* 0x00000015000a7223 */ /* 0x020fe2000000000a */
[C---:B------:R-:W-:Y:S01]  /*06f0*/  FFMA R19, R8.reuse, R12, R11 ;  /* 0x0000000c08137223 */ /* 0x040fe2000000000b */
[C---:B------:R-:W-:Y:S01]  /*0700*/  FFMA R16, R8.reuse, R14, R13 ;  /* 0x0000000e08107223 */ /* 0x040fe2000000000d */
[C---:B------:R-:W-:Y:S01]  /*0710*/  FFMA R18, R8.reuse, R22, R15 ;  /* 0x0000001608127223 */ /* 0x040fe2000000000f */
[----:B------:R-:W-:-:S07]  /*0720*/  FFMA R10, R8, R7, R10 ;  /* 0x00000007080a7223 */ /* 0x000fce000000000a */
.L_x_16:
        /* <DEDUP_REMOVED lines=12> */
[----:B------:R-:W5:Y:S01]  /*07f0*/  LDG.E.CONSTANT R11, desc[UR8][R4.64+0xc] ;  /* 0x00000c08040b7981 */ /* 0x000f62000c1e9900 */
[C---:B---3--:R-:W-:Y:S01]  /*0800*/  FFMA R19, R2.reuse, R0, R19 ;  /* 0x0000000002137223 */ /* 0x048fe20000000013 */
[C---:B--2---:R-:W-:Y:S01]  /*0810*/  FFMA R16, R2.reuse, R7, R16 ;  /* 0x0000000702107223 */ /* 0x044fe20000000010 */
[C---:B----4-:R-:W-:Y:S01]  /*0820*/  FFMA R18, R2.reuse, R9, R18 ;  /* 0x0000000902127223 */ /* 0x050fe20000000012 */
[----:B-----5:R-:W-:-:S07]  /*0830*/  FFMA R10, R2, R11, R10 ;  /* 0x0000000b020a7223 */ /* 0x020fce000000000a */
.L_x_13:
[----:B------:R-:W0:Y:S01]  /*0840*/  LDC.64 R2, c[0x0][0x390] ;  /* 0x0000e400ff027b82 */ /* 0x000e220000000a00 */
[----:B------:R-:W1:Y:S02]  /*0850*/  LDCU UR4, c[0x0][0x39c] ;  /* 0x00007380ff0477ac */ /* 0x000e640008000800 */
[----:B-1----:R-:W-:-:S04]  /*0860*/  IMAD R17, R17, UR4, R20 ;  /* 0x0000000411117c24 */ /* 0x002fc8000f8e0214 */
[----:B0-----:R-:W-:-:S05]  /*0870*/  IMAD.WIDE R2, R17, 0x4, R2 ;  /* 0x0000000411027825 */ /* 0x001fca00078e0202 */
[----:B------:R-:W-:Y:S04]  /*0880*/  STG.E desc[UR8][R2.64], R19 ;  /* 0x0000001302007986 */ /* 0x000fe8000c101908 */
[----:B------:R-:W-:Y:S04]  /*0890*/  STG.E desc[UR8][R2.64+0x4], R16 ;  /* 0x0000041002007986 */ /* 0x000fe8000c101908 */
[----:B------:R-:W-:Y:S04]  /*08a0*/  STG.E desc[UR8][R2.64+0x8], R18 ;  /* 0x0000081202007986 */ /* 0x000fe8000c101908 */
[----:B------:R-:W-:Y:S01]  /*08b0*/  STG.E desc[UR8][R2.64+0xc], R10 ;  /* 0x00000c0a02007986 */ /* 0x000fe2000c101908 */
[----:B------:R-:W-:Y:S05]  /*08c0*/  EXIT ;  /* 0x000000000000794d */ /* 0x000fea0003800000 */
.L_x_17:
        /* <DEDUP_REMOVED lines=11> */
.L_x_31:


//--------------------- .text._Z15atb_gpu_kunrollPKfS0_Pfiii --------------------------
	.section	.text._Z15atb_gpu_kunrollPKfS0_Pfiii,"ax",@progbits
	.align	128
        .global         _Z15atb_gpu_kunrollPKfS0_Pfiii
        .type           _Z15atb_gpu_kunrollPKfS0_Pfiii,@function
        .size           _Z15atb_gpu_kunrollPKfS0_Pfiii,(.L_x_32 - _Z15atb_gpu_kunrollPKfS0_Pfiii)
        .other          _Z15atb_gpu_kunrollPKfS0_Pfiii,@"STO_CUDA_ENTRY STV_DEFAULT"
_Z15atb_gpu_kunrollPKfS0_Pfiii:
.text._Z15atb_gpu_kunrollPKfS0_Pfiii:
[----:B------:R-:W-:Y:S01]  /*0000*/  LDC R1, c[0x0][0x37c] ;  /* 0x0000df00ff017b82 */ /* 0x000fe20000000800 */
[----:B------:R-:W0:Y:S01]  /*0010*/  S2R R3, SR_CTAID.X ;  /* 0x0000000000037919 */ /* 0x000e220000002500 */
[----:B------:R-:W1:Y:S01]  /*0020*/  LDCU UR10, c[0x0][0x3a0] ;  /* 0x00007400ff0a77ac */ /* 0x000e620008000800 */
[----:B------:R-:W-:Y:S01]  /*0030*/  HFMA2 R26, -RZ, RZ, 0, 0 ;  /* 0x00000000ff1a7431 */ /* 0x000fe200000001ff */
[----:B------:R-:W0:Y:S01]  /*0040*/  S2R R0, SR_TID.X ;  /* 0x0000000000007919 */ /* 0x000e220000002100 */
[----:B------:R-:W0:Y:S01]  /*0050*/  LDCU UR4, c[0x0][0x360] ;  /* 0x00006c00ff0477ac */ /* 0x000e220008000800 */
[----:B------:R-:W2:Y:S01]  /*0060*/  S2R R2, SR_CTAID.Y ;  /* 0x0000000000027919 */ /* 0x000ea20000002600 */
[----:B------:R-:W2:Y:S01]  /*0070*/  LDCU UR5, c[0x0][0x364] ;  /* 0x00006c80ff0577ac */ /* 0x000ea20008000800 */
[----:B------:R-:W2:Y:S01]  /*0080*/  S2R R5, SR_TID.Y ;  /* 0x0000000000057919 */ /* 0x000ea20000002200 */
[----:B------:R-:W3:Y:S01]  /*0090*/  LDCU.64 UR8, c[0x0][0x358] ;  /* 0x00006b00ff0877ac */ /* 0x000ee20008000a00 */
[----:B-1----:R-:W-:Y:S01]  /*00a0*/  UISETP.GE.AND UP0, UPT, UR10, 0x1, UPT ;  /* 0x000000010a00788c */ /* 0x002fe2000bf06270 */
[----:B0-----:R-:W-:-:S02]  /*00b0*/  IMAD R3, R3, UR4, R0 ;  /* 0x0000000403037c24 */ /* 0x001fc4000f8e0200 */
[----:B--2---:R-:W-:-:S06]  /*00c0*/  IMAD R0, R2, UR5, R5 ;  /* 0x0000000502007c24 */ /* 0x004fcc000f8e0205 */
[----:B---3--:R-:W-:Y:S05]  /*00d0*/  BRA.U !UP0, `(.L_x_18) ;  /* 0x0000000908c87547 */ /* 0x008fea000b800000 */
[----:B------:R-:W-:Y:S01]  /*00e0*/  UISETP.GE.U32.AND UP1, UPT, UR10, 0xd, UPT ;  /* 0x0000000d0a00788c */ /* 0x000fe2000bf26070 */
[----:B------:R-:W-:Y:S01]  /*00f0*/  MOV R26, RZ ;  /* 0x000000ff001a7202 */ /* 0x000fe20000000f00 */
[----:B------:R-:W-:Y:S01]  /*0100*/  UIADD3 UR6, UPT, UPT, UR10, -0x1, URZ ;  /* 0xffffffff0a067890 */ /* 0x000fe2000fffe0ff */
[----:B------:R-:W-:-:S03]  /*0110*/  UMOV UR4, URZ ;  /* 0x000000ff00047c82 */ /* 0x000fc60008000000 */
[----:B------:R-:W-:-:S04]  /*0120*/  ULEA.HI UR5, UR6, 0x1, URZ, 0x1e ;  /* 0x0000000106057891 */ /* 0x000fc8000f8ff0ff */
[----:B------:R-:W-:Y:S01]  /*0130*/  ULOP3.LUT UP0, UR7, UR5, 0x3, URZ, 0xc0, !UPT ;  /* 0x0000000305077892 */ /* 0x000fe2000f80c0ff */
[----:B------:R-:W-:Y:S11]  /*0140*/  BRA.U !UP1, `(.L_x_19) ;  /* 0x00000005097c7547 */ /* 0x000ff6000b800000 */
[----:B------:R-:W-:Y:S01]  /*0150*/  ULOP3.LUT UR5, UR5, 0x7ffffffc, URZ, 0xc0, !UPT ;  /* 0x7ffffffc05057892 */ /* 0x000fe2000f8ec0ff */
[----:B------:R-:W-:Y:S01]  /*0160*/  MOV R26, RZ ;  /* 0x000000ff001a7202 */ /* 0x000fe20000000f00 */
[----:B------:R-:W-:Y:S01]  /*0170*/  UMOV UR4, URZ ;  /* 0x000000ff00047c82 */ /* 0x000fe20008000000 */
[----:B------:R-:W-:Y:S01]  /*0180*/  MOV R5, R3 ;  /* 0x0000000300057202 */ /* 0x000fe20000000f00 */
[----:B------:R-:W-:Y:S01]  /*0190*/  UIADD3 UR5, UPT, UPT, -UR5, URZ, URZ ;  /* 0x000000ff05057290 */ /* 0x000fe2000fffe1ff */
[----:B------:R-:W-:-:S11]  /*01a0*/  MOV R2, R0 ;  /* 0x0000000000027202 */ /* 0x000fd60000000f00 */
.L_x_20:
[----:B------:R-:W0:Y:S08]  /*01b0*/  LDC.64 R6, c[0x0][0x380] ;  /* 0x0000e000ff067b82 */ /* 0x000e300000000a00 */
[----:B------:R-:W1:Y:S08]  /*01c0*/  LDC.64 R16, c[0x0][0x388] ;  /* 0x0000e200ff107b82 */ /* 0x000e700000000a00 */
[----:B------:R-:W2:Y:S01]  /*01d0*/  LDC.64 R12, c[0x0][0x398] ;  /* 0x0000e600ff0c7b82 */ /* 0x000ea20000000a00 */
[----:B0-----:R-:W-:-:S05]  /*01e0*/  IMAD.WIDE R6, R5, 0x4, R6 ;  /* 0x0000000405067825 */ /* 0x001fca00078e0206 */
[----:B------:R-:W3:Y:S01]  /*01f0*/  LDG.E.CONSTANT R27, desc[UR8][R6.64] ;  /* 0x00000008061b7981 */ /* 0x000ee2000c1e9900 */
[----:B-1----:R-:W-:-:S05]  /*0200*/  IMAD.WIDE R16, R2, 0x4, R16 ;  /* 0x0000000402107825 */ /* 0x002fca00078e0210 */
[----:B------:R-:W3:Y:S01]  /*0210*/  LDG.E.CONSTANT R28, desc[UR8][R16.64] ;  /* 0x00000008101c7981 */ /* 0x000ee2000c1e9900 */
[----:B--2---:R-:W-:-:S04]  /*0220*/  IMAD.WIDE R24, R12, 0x4, R6 ;  /* 0x000000040c187825 */ /* 0x004fc800078e0206 */
[----:B------:R-:W-:Y:S01]  /*0230*/  IMAD.WIDE R14, R13, 0x4, R16 ;  /* 0x000000040d0e7825 */ /* 0x000fe200078e0210 */
[----:B------:R-:W2:Y:S03]  /*0240*/  LDG.E.CONSTANT R21, desc[UR8][R24.64] ;  /* 0x0000000818157981 */ /* 0x000ea6000c1e9900 */
[C---:B------:R-:W-:Y:S01]  /*0250*/  IMAD.WIDE R10, R12.reuse, 0x4, R24 ;  /* 0x000000040c0a7825 */ /* 0x040fe200078e0218 */
[----:B------:R0:W2:Y:S04]  /*0260*/  LDG.E.CONSTANT R20, desc[UR8][R14.64] ;  /* 0x000000080e147981 */ /* 0x0000a8000c1e9900 */
[----:B------:R1:W4:Y:S01]  /*0270*/  LDG.E.CONSTANT R23, desc[UR8][R10.64] ;  /* 0x000000080a177981 */ /* 0x000322000c1e9900 */
[----:B------:R-:W-:-:S04]  /*0280*/  IMAD.WIDE R8, R12, 0x4, R10 ;  /* 0x000000040c087825 */ /* 0x000fc800078e020a */
[C---:B0-----:R-:W-:Y:S01]  /*0290*/  IMAD.WIDE R14, R13.reuse, 0x4, R14 ;  /* 0x000000040d0e7825 */ /* 0x041fe200078e020e */
[----:B------:R0:W5:Y:S04]  /*02a0*/  LDG.E.CONSTANT R19, desc[UR8][R8.64] ;  /* 0x0000000808137981 */ /* 0x000168000c1e9900 */
[----:B------:R-:W4:Y:S01]  /*02b0*/  LDG.E.CONSTANT R22, desc[UR8][R14.64] ;  /* 0x000000080e167981 */ /* 0x000f22000c1e9900 */
[----:B-1----:R-:W-:-:S04]  /*02c0*/  IMAD.WIDE R10, R13, 0x4, R14 ;  /* 0x000000040d0a7825 */ /* 0x002fc800078e020e */
[C---:B------:R-:W-:Y:S01]  /*02d0*/  IMAD.WIDE R6, R12.reuse, 0x4, R8 ;  /* 0x000000040c067825 */ /* 0x040fe200078e0208 */
[----:B------:R-:W5:Y:S03]  /*02e0*/  LDG.E.CONSTANT R18, desc[UR8][R10.64] ;  /* 0x000000080a127981 */ /* 0x000f66000c1e9900 */
[C---:B0-----:R-:W-:Y:S01]  /*02f0*/  IMAD.WIDE R8, R13.reuse, 0x4, R10 ;  /* 0x000000040d087825 */ /* 0x041fe200078e020a */
[----:B------:R0:W5:Y:S03]  /*0300*/  LDG.E.CONSTANT R29, desc[UR8][R6.64] ;  /* 0x00000008061d7981 */ /* 0x000166000c1e9900 */
[----:B------:R-:W-:Y:S01]  /*0310*/  IMAD.WIDE R24, R12, 0x4, R6 ;  /* 0x000000040c187825 */ /* 0x000fe200078e0206 */
[----:B------:R1:W5:Y:S04]  /*0320*/  LDG.E.CONSTANT R16, desc[UR8][R8.64] ;  /* 0x0000000808107981 */ /* 0x000368000c1e9900 */
[----:B------:R1:W5:Y:S01]  /*0330*/  LDG.E.CONSTANT R17, desc[UR8][R24.64] ;  /* 0x0000000818117981 */ /* 0x000362000c1e9900 */
[----:B0-----:R-:W-:-:S05]  /*0340*/  IMAD.WIDE R6, R13, 0x4, R8 ;  /* 0x000000040d067825 */ /* 0x001fca00078e0208 */
[----:B------:R-:W5:Y:S01]  /*0350*/  LDG.E.CONSTANT R14, desc[UR8][R6.64] ;  /* 0x00000008060e7981 */ /* 0x000f62000c1e9900 */
[----:B-1----:R-:W-:-:S04]  /*0360*/  IMAD.WIDE R8, R13, 0x4, R6 ;  /* 0x000000040d087825 */ /* 0x002fc800078e0206 */
[C---:B------:R-:W-:Y:S01]  /*0370*/  IMAD.WIDE R24, R12.reuse, 0x4, R24 ;  /* 0x000000040c187825 */ /* 0x040fe200078e0218 */
[----:B------:R0:W5:Y:S04]  /*0380*/  LDG.E.CONSTANT R4, desc[UR8][R8.64] ;  /* 0x0000000808047981 */ /* 0x000168000c1e9900 */
[----:B------:R-:W5:Y:S01]  /*0390*/  LDG.E.CONSTANT R15, desc[UR8][R24.64] ;  /* 0x00000008180f7981 */ /* 0x000f62000c1e9900 */
[----:B------:R-:W-:-:S04]  /*03a0*/  IMAD.WIDE R10, R12, 0x4, R24 ;  /* 0x000000040c0a7825 */ /* 0x000fc800078e0218 */
[----:B0-----:R-:W-:-:S04]  /*03b0*/  IMAD.WIDE R8, R13, 0x4, R8 ;  /* 0x000000040d087825 */ /* 0x001fc800078e0208 */
[----:B------:R-:W-:-:S05]  /*03c0*/  IMAD.WIDE R6, R12, 0x4, R10 ;  /* 0x000000040c067825 */ /* 0x000fca00078e020a */
[----:B------:R-:W5:Y:S01]  /*03d0*/  LDG.E.CONSTANT R25, desc[UR8][R6.64] ;  /* 0x0000000806197981 */ /* 0x000f62000c1e9900 */
[----:B---3--:R-:W-:-:S03]  /*03e0*/  FFMA R28, R27, R28, R26 ;  /* 0x0000001c1b1c7223 */ /* 0x008fc6000000001a */
[----:B------:R0:W3:Y:S01]  /*03f0*/  LDG.E.CONSTANT R27, desc[UR8][R10.64] ;  /* 0x000000080a1b7981 */ /* 0x0000e2000c1e9900 */
[----:B--2---:R-:W-:Y:S01]  /*0400*/  FFMA R26, R21, R20, R28 ;  /* 0x00000014151a7223 */ /* 0x004fe2000000001c */
[----:B------:R-:W-:Y:S02]  /*0410*/  IMAD.WIDE R20, R12, 0x4, R6 ;  /* 0x000000040c147825 */ /* 0x000fe400078e0206 */
[----:B------:R1:W3:Y:S02]  /*0420*/  LDG.E.CONSTANT R28, desc[UR8][R8.64] ;  /* 0x00000008081c7981 */ /* 0x0002e4000c1e9900 */
[----:B0-----:R-:W-:-:S04]  /*0430*/  IMAD.WIDE R10, R13, 0x4, R8 ;  /* 0x000000040d0a7825 */ /* 0x001fc800078e0208 */
[----:B------:R-:W-:-:S04]  /*0440*/  IMAD.WIDE R6, R12, 0x4, R20 ;  /* 0x000000040c067825 */ /* 0x000fc800078e0214 */
[----:B-1----:R-:W-:-:S04]  /*0450*/  IMAD.WIDE R8, R13, 0x4, R10 ;  /* 0x000000040d087825 */ /* 0x002fc800078e020a */
[----:B----4-:R-:W-:Y:S02]  /*0460*/  FFMA R22, R23, R22, R26 ;  /* 0x0000001617167223 */ /* 0x010fe4000000001a */
[----:B------:R0:W2:Y:S02]  /*0470*/  LDG.E.CONSTANT R26, desc[UR8][R10.64] ;  /* 0x000000080a1a7981 */ /* 0x0000a4000c1e9900 */
[----:B-----5:R-:W-:Y:S01]  /*0480*/  FFMA R22, R19, R18, R22 ;  /* 0x0000001213167223 */ /* 0x020fe20000000016 */
[----:B------:R-:W-:Y:S01]  /*0490*/  IMAD.WIDE R18, R13, 0x4, R8 ;  /* 0x000000040d127825 */ /* 0x000fe200078e0208 */
[----:B------:R1:W4:Y:S03]  /*04a0*/  LDG.E.CONSTANT R24, desc[UR8][R8.64] ;  /* 0x0000000808187981 */ /* 0x000326000c1e9900 */
[----:B0-----:R-:W-:Y:S01]  /*04b0*/  IMAD.WIDE R10, R12, 0x4, R6 ;  /* 0x000000040c0a7825 */ /* 0x001fe200078e0206 */
[----:B------:R-:W4:Y:S03]  /*04c0*/  LDG.E.CONSTANT R23, desc[UR8][R20.64] ;  /* 0x0000000814177981 */ /* 0x000f26000c1e9900 */
[----:B------:R-:W-:-:S02]  /*04d0*/  FFMA R16, R29, R16, R22 ;  /* 0x000000101d107223 */ /* 0x000fc40000000016 */
[----:B------:R0:W5:Y:S01]  /*04e0*/  LDG.E.CONSTANT R22, desc[UR8][R18.64] ;  /* 0x0000000812167981 */ /* 0x000162000c1e9900 */
[----:B-1----:R-:W-:-:S03]  /*04f0*/  IMAD.WIDE R8, R12, 0x4, R10 ;  /* 0x000000040c087825 */ /* 0x002fc600078e020a */
[----:B------:R-:W5:Y:S04]  /*0500*/  LDG.E.CONSTANT R11, desc[UR8][R10.64] ;  /* 0x000000080a0b7981 */ /* 0x000f68000c1e9900 */
[----:B------:R1:W5:Y:S01]  /*0510*/  LDG.E.CONSTANT R21, desc[UR8][R6.64] ;  /* 0x0000000806157981 */ /* 0x000362000c1e9900 */
[----:B0-----:R-:W-:-:S04]  /*0520*/  IMAD.WIDE R18, R13, 0x4, R18 ;  /* 0x000000040d127825 */ /* 0x001fc800078e0212 */
[----:B------:R-:W-:Y:S01]  /*0530*/  FFMA R14, R17, R14, R16 ;  /* 0x0000000e110e7223 */ /* 0x000fe20000000010 */
[----:B------:R-:W5:Y:S01]  /*0540*/  LDG.E.CONSTANT R20, desc[UR8][R18.64] ;  /* 0x0000000812147981 */ /* 0x000f62000c1e9900 */
[----:B------:R-:W-:-:S04]  /*0550*/  IMAD.WIDE R16, R13, 0x4, R18 ;  /* 0x000000040d107825 */ /* 0x000fc800078e0212 */
[----:B-1----:R-:W-:-:S04]  /*0560*/  IMAD.WIDE R6, R12, 0x4, R8 ;  /* 0x000000040c067825 */ /* 0x002fc800078e0208 */
[----:B------:R-:W-:Y:S01]  /*0570*/  FFMA R4, R15, R4, R14 ;  /* 0x000000040f047223 */ /* 0x000fe2000000000e */
[----:B------:R0:W5:Y:S01]  /*0580*/  LDG.E.CONSTANT R10, desc[UR8][R16.64] ;  /* 0x00000008100a7981 */ /* 0x000162000c1e9900 */
[----:B------:R-:W-:-:S03]  /*0590*/  IMAD.WIDE R14, R12, 0x4, R6 ;  /* 0x000000040c0e7825 */ /* 0x000fc600078e0206 */
[----:B------:R-:W5:Y:S04]  /*05a0*/  LDG.E.CONSTANT R9, desc[UR8][R8.64] ;  /* 0x0000000808097981 */ /* 0x000f68000c1e9900 */
[----:B------:R-:W5:Y:S01]  /*05b0*/  LDG.E.CONSTANT R7, desc[UR8][R6.64] ;  /* 0x0000000806077981 */ /* 0x000f62000c1e9900 */
[----:B0-----:R-:W-:-:S05]  /*05c0*/  IMAD.WIDE R16, R13, 0x4, R16 ;  /* 0x000000040d107825 */ /* 0x001fca00078e0210 */
[----:B------:R-:W5:Y:S01]  /*05d0*/  LDG.E.CONSTANT R8, desc[UR8][R16.64] ;  /* 0x0000000810087981 */ /* 0x000f62000c1e9900 */
[----:B------:R-:W-:-:S03]  /*05e0*/  IMAD.WIDE R18, R13, 0x4, R16 ;  /* 0x000000040d127825 */ /* 0x000fc600078e0210 */
[----:B------:R0:W5:Y:S02]  /*05f0*/  LDG.E.CONSTANT R6, desc[UR8][R14.64] ;  /* 0x000000080e067981 */ /* 0x000164000c1e9900 */
[----:B0-----:R-:W-:-:S05]  /*0600*/  IMAD.WIDE R14, R12, 0x4, R14 ;  /* 0x000000040c0e7825 */ /* 0x001fca00078e020e */
[----:B------:R-:W5:Y:S04]  /*0610*/  LDG.E.CONSTANT R29, desc[UR8][R14.64] ;  /* 0x000000080e1d7981 */ /* 0x000f68000c1e9900 */
[----:B------:R0:W5:Y:S02]  /*0620*/  LDG.E.CONSTANT R15, desc[UR8][R18.64] ;  /* 0x00000008120f7981 */ /* 0x000164000c1e9900 */
[----:B0-----:R-:W-:-:S06]  /*0630*/  IMAD.WIDE R18, R13, 0x4, R18 ;  /* 0x000000040d127825 */ /* 0x001fcc00078e0212 */
[----:B------:R-:W5:Y:S01]  /*0640*/  LDG.E.CONSTANT R18, desc[UR8][R18.64] ;  /* 0x0000000812127981 */ /* 0x000f62000c1e9900 */
[----:B------:R-:W-:-:S04]  /*0650*/  UIADD3 UR5, UPT, UPT, UR5, 0x4, URZ ;  /* 0x0000000405057890 */ /* 0x000fc8000fffe0ff */
[----:B------:R-:W-:Y:S01]  /*0660*/  UISETP.NE.AND UP1, UPT, UR5, URZ, UPT ;  /* 0x000000ff0500728c */ /* 0x000fe2000bf25270 */
[----:B------:R-:W-:Y:S02]  /*0670*/  LEA R5, R12, R5, 0x4 ;  /* 0x000000050c057211 */ /* 0x000fe400078e20ff */
[----:B------:R-:W-:Y:S01]  /*0680*/  LEA R2, R13, R2, 0x4 ;  /* 0x000000020d027211 */ /* 0x000fe200078e20ff */
[----:B------:R-:W-:Y:S01]  /*0690*/  UIADD3 UR4, UPT, UPT, UR4, 0x10, URZ ;  /* 0x0000001004047890 */ /* 0x000fe2000fffe0ff */
[----:B---3--:R-:W-:-:S04]  /*06a0*/  FFMA R4, R27, R28, R4 ;  /* 0x0000001c1b047223 */ /* 0x008fc80000000004 */
[----:B--2---:R-:W-:-:S04]  /*06b0*/  FFMA R4, R25, R26, R4 ;  /* 0x0000001a19047223 */ /* 0x004fc80000000004 */
[----:B----4-:R-:W-:-:S04]  /*06c0*/  FFMA R4, R23, R24, R4 ;  /* 0x0000001817047223 */ /* 0x010fc80000000004 */
[----:B-----5:R-:W-:-:S04]  /*06d0*/  FFMA R4, R21, R22, R4 ;  /* 0x0000001615047223 */ /* 0x020fc80000000004 */
[----:B------:R-:W-:-:S04]  /*06e0*/  FFMA R4, R11, R20, R4 ;  /* 0x000000140b047223 */ /* 0x000fc80000000004 */
[----:B------:R-:W-:-:S04]  /*06f0*/  FFMA R4, R9, R10, R4 ;  /* 0x0000000a09047223 */ /* 0x000fc80000000004 */
[----:B------:R-:W-:-:S04]  /*0700*/  FFMA R7, R7, R8, R4 ;  /* 0x0000000807077223 */ /* 0x000fc80000000004 */
[----:B------:R-:W-:-:S04]  /*0710*/  FFMA R6, R6, R15, R7 ;  /* 0x0000000f06067223 */ /* 0x000fc80000000007 */
[----:B------:R-:W-:Y:S01]  /*0720*/  FFMA R26, R29, R18, R6 ;  /* 0x000000121d1a7223 */ /* 0x000fe20000000006 */
[----:B------:R-:W-:Y:S06]  /*0730*/  BRA.U UP1, `(.L_x_20) ;  /* 0xfffffff9019c7547 */ /* 0x000fec000b83ffff */
.L_x_19:
[----:B------:R-:W-:Y:S05]  /*0740*/  BRA.U !UP0, `(.L_x_18) ;  /* 0x00000005082c7547 */ /* 0x000fea000b800000 */
[----:B------:R-:W-:Y:S02]  /*0750*/  UISETP.NE.AND UP1, UPT, UR7, 0x1, UPT ;  /* 0x000000010700788c */ /* 0x000fe4000bf25270 */
[----:B------:R-:W-:-:S07]  /*0760*/  ULOP3.LUT UP0, URZ, UR6, 0x4, URZ, 0xc0, !UPT ;  /* 0x0000000406ff7892 */ /* 0x000fce000f80c0ff */
[----:B------:R-:W-:Y:S05]  /*0770*/  BRA.U !UP1, `(.L_x_21) ;  /* 0x0000000109b87547 */ /* 0x000fea000b800000 */
[----:B------:R-:W0:Y:S08]  /*0780*/  LDC.64 R4, c[0x0][0x398] ;  /* 0x0000e600ff047b82 */ /* 0x000e300000000a00 */
[----:B------:R-:W1:Y:S08]  /*0790*/  LDC.64 R28, c[0x0][0x380] ;  /* 0x0000e000ff1c7b82 */ /* 0x000e700000000a00 */
[----:B------:R-:W2:Y:S01]  /*07a0*/  LDC.64 R12, c[0x0][0x388] ;  /* 0x0000e200ff0c7b82 */ /* 0x000ea20000000a00 */
[----:B0-----:R-:W-:-:S02]  /*07b0*/  IMAD R7, R4, UR4, R3 ;  /* 0x0000000404077c24 */ /* 0x001fc4000f8e0203 */
[----:B------:R-:W-:Y:S02]  /*07c0*/  IMAD R9, R5, UR4, R0 ;  /* 0x0000000405097c24 */ /* 0x000fe4000f8e0200 */
[----:B-1----:R-:W-:-:S05]  /*07d0*/  IMAD.WIDE R28, R7, 0x4, R28 ;  /* 0x00000004071c7825 */ /* 0x002fca00078e021c */
[----:B------:R-:W3:Y:S01]  /*07e0*/  LDG.E.CONSTANT R21, desc[UR8][R28.64] ;  /* 0x000000081c157981 */ /* 0x000ee2000c1e9900 */
[----:B------:R-:W-:-:S04]  /*07f0*/  IMAD.WIDE R24, R4, 0x4, R28 ;  /* 0x0000000404187825 */ /* 0x000fc800078e021c */
[----:B--2---:R-:W-:-:S04]  /*0800*/  IMAD.WIDE R12, R9, 0x4, R12 ;  /* 0x00000004090c7825 */ /* 0x004fc800078e020c */
[C---:B------:R-:W-:Y:S01]  /*0810*/  IMAD.WIDE R8, R4.reuse, 0x4, R24 ;  /* 0x0000000404087825 */ /* 0x040fe200078e0218 */
[----:B------:R0:W3:Y:S03]  /*0820*/  LDG.E.CONSTANT R19, desc[UR8][R12.64] ;  /* 0x000000080c137981 */ /* 0x0000e6000c1e9900 */
[C---:B------:R-:W-:Y:S01]  /*0830*/  IMAD.WIDE R16, R5.reuse, 0x4, R12 ;  /* 0x0000000405107825 */ /* 0x040fe200078e020c */
[----:B------:R-:W2:Y:S03]  /*0840*/  LDG.E.CONSTANT R25, desc[UR8][R24.64] ;  /* 0x0000000818197981 */ /* 0x000ea6000c1e9900 */
[----:B------:R-:W-:Y:S01]  /*0850*/  IMAD.WIDE R6, R4, 0x4, R8 ;  /* 0x0000000404067825 */ /* 0x000fe200078e0208 */
[----:B------:R-:W2:Y:S03]  /*0860*/  LDG.E.CONSTANT R2, desc[UR8][R16.64] ;  /* 0x0000000810027981 */ /* 0x000ea6000c1e9900 */
[C---:B------:R-:W-:Y:S01]  /*0870*/  IMAD.WIDE R22, R5.reuse, 0x4, R16 ;  /* 0x0000000405167825 */ /* 0x040fe200078e0210 */
[----:B------:R-:W4:Y:S04]  /*0880*/  LDG.E.CONSTANT R18, desc[UR8][R8.64] ;  /* 0x0000000808127981 */ /* 0x000f28000c1e9900 */
[----:B------:R1:W5:Y:S01]  /*0890*/  LDG.E.CONSTANT R20, desc[UR8][R6.64] ;  /* 0x0000000806147981 */ /* 0x000362000c1e9900 */
[----:B------:R-:W-:-:S03]  /*08a0*/  IMAD.WIDE R10, R5, 0x4, R22 ;  /* 0x00000004050a7825 */ /* 0x000fc600078e0216 */
[----:B------:R-:W4:Y:S01]  /*08b0*/  LDG.E.CONSTANT R23, desc[UR8][R22.64] ;  /* 0x0000000816177981 */ /* 0x000f22000c1e9900 */
[----:B0-----:R-:W-:-:S04]  /*08c0*/  IMAD.WIDE R12, R4, 0x4, R6 ;  /* 0x00000004040c7825 */ /* 0x001fc800078e0206 */
[C---:B------:R-:W-:Y:S02]  /*08d0*/  IMAD.WIDE R14, R5.reuse, 0x4, R10 ;  /* 0x00000004050e7825 */ /* 0x040fe400078e020a */
[----:B------:R-:W5:Y:S02]  /*08e0*/  LDG.E.CONSTANT R11, desc[UR8][R10.64] ;  /* 0x000000080a0b7981 */ /* 0x000f64000c1e9900 */
[C---:B-1----:R-:W-:Y:S02]  /*08f0*/  IMAD.WIDE R6, R4.reuse, 0x4, R12 ;  /* 0x0000000404067825 */ /* 0x042fe400078e020c */
[----:B------:R-:W5:Y:S02]  /*0900*/  LDG.E.CONSTANT R12, desc[UR8][R12.64] ;  /* 0x000000080c0c7981 */ /* 0x000f64000c1e9900 */
[----:B------:R-:W-:Y:S02]  /*0910*/  IMAD.WIDE R8, R5, 0x4, R14 ;  /* 0x0000000405087825 */ /* 0x000fe400078e020e */
[----:B------:R-:W5:Y:S02]  /*0920*/  LDG.E.CONSTANT R15, desc[UR8][R14.64] ;  /* 0x000000080e0f7981 */ /* 0x000f64000c1e9900 */
[----:B------:R-:W-:-:S02]  /*0930*/  IMAD.WIDE R28, R4, 0x4, R6 ;  /* 0x00000004041c7825 */ /* 0x000fc400078e0206 */
[----:B------:R-:W5:Y:S02]  /*0940*/  LDG.E.CONSTANT R24, desc[UR8][R6.64] ;  /* 0x0000000806187981 */ /* 0x000f64000c1e9900 */
[----:B------:R-:W-:Y:S02]  /*0950*/  IMAD.WIDE R16, R5, 0x4, R8 ;  /* 0x0000000405107825 */ /* 0x000fe400078e0208 */
[----:B------:R-:W5:Y:S04]  /*0960*/  LDG.E.CONSTANT R9, desc[UR8][R8.64] ;  /* 0x0000000808097981 */ /* 0x000f68000c1e9900 */
[----:B------:R0:W5:Y:S02]  /*0970*/  LDG.E.CONSTANT R22, desc[UR8][R28.64] ;  /* 0x000000081c167981 */ /* 0x000164000c1e9900 */
[----:B0-----:R-:W-:-:S04]  /*0980*/  IMAD.WIDE R28, R4, 0x4, R28 ;  /* 0x00000004041c7825 */ /* 0x001fc800078e021c */
[----:B------:R-:W-:Y:S01]  /*0990*/  IMAD.WIDE R4, R5, 0x4, R16 ;  /* 0x0000000405047825 */ /* 0x000fe200078e0210 */
[----:B------:R-:W5:Y:S04]  /*09a0*/  LDG.E.CONSTANT R10, desc[UR8][R28.64] ;  /* 0x000000081c0a7981 */ /* 0x000f68000c1e9900 */
[----:B------:R-:W5:Y:S04]  /*09b0*/  LDG.E.CONSTANT R16, desc[UR8][R16.64] ;  /* 0x0000000810107981 */ /* 0x000f68000c1e9900 */
[----:B------:R-:W5:Y:S01]  /*09c0*/  LDG.E.CONSTANT R4, desc[UR8][R4.64] ;  /* 0x0000000804047981 */ /* 0x000f62000c1e9900 */
        /* <DEDUP_REMOVED lines=8> */
[----:B------:R-:W-:-:S07]  /*0a50*/  FFMA R26, R10, R4, R9 ;  /* 0x000000040a1a7223 */ /* 0x000fce0000000009 */
.L_x_21:
[----:B------:R-:W-:Y:S05]  /*0a60*/  BRA.U UP0, `(.L_x_18) ;  /* 0x0000000100647547 */ /* 0x000fea000b800000 */
[----:B------:R-:W0:Y:S08]  /*0a70*/  LDC.64 R4, c[0x0][0x398] ;  /* 0x0000e600ff047b82 */ /* 0x000e300000000a00 */
[----:B------:R-:W1:Y:S08]  /*0a80*/  LDC.64 R8, c[0x0][0x380] ;  /* 0x0000e000ff087b82 */ /* 0x000e700000000a00 */
[----:B------:R-:W2:Y:S01]  /*0a90*/  LDC.64 R10, c[0x0][0x388] ;  /* 0x0000e200ff0a7b82 */ /* 0x000ea20000000a00 */
[----:B0-----:R-:W-:-:S02]  /*0aa0*/  IMAD R7, R4, UR4, R3 ;  /* 0x0000000404077c24 */ /* 0x001fc4000f8e0203 */
[----:B------:R-:W-:Y:S02]  /*0ab0*/  IMAD R13, R5, UR4, R0 ;  /* 0x00000004050d7c24 */ /* 0x000fe4000f8e0200 */
[----:B-1----:R-:W-:-:S04]  /*0ac0*/  IMAD.WIDE R8, R7, 0x4, R8 ;  /* 0x0000000407087825 */ /* 0x002fc800078e0208 */
[----:B--2---:R-:W-:-:S04]  /*0ad0*/  IMAD.WIDE R10, R13, 0x4, R10 ;  /* 0x000000040d0a7825 */ /* 0x004fc800078e020a */
[C---:B------:R-:W-:Y:S02]  /*0ae0*/  IMAD.WIDE R12, R4.reuse, 0x4, R8 ;  /* 0x00000004040c7825 */ /* 0x040fe400078e0208 */
[----:B------:R-:W2:Y:S02]  /*0af0*/  LDG.E.CONSTANT R9, desc[UR8][R8.64] ;  /* 0x0000000808097981 */ /* 0x000ea4000c1e9900 */
[C---:B------:R-:W-:Y:S02]  /*0b00*/  IMAD.WIDE R14, R5.reuse, 0x4, R10 ;  /* 0x00000004050e7825 */ /* 0x040fe400078e020a */
[----:B------:R-:W2:Y:S02]  /*0b10*/  LDG.E.CONSTANT R10, desc[UR8][R10.64] ;  /* 0x000000080a0a7981 */ /* 0x000ea4000c1e9900 */
[----:B------:R-:W-:Y:S02]  /*0b20*/  IMAD.WIDE R16, R4, 0x4, R12 ;  /* 0x0000000404107825 */ /* 0x000fe400078e020c */
[----:B------:R-:W3:Y:S02]  /*0b30*/  LDG.E.CONSTANT R12, desc[UR8][R12.64] ;  /* 0x000000080c0c7981 */ /* 0x000ee4000c1e9900 */
[----:B------:R-:W-:-:S02]  /*0b40*/  IMAD.WIDE R6, R5, 0x4, R14 ;  /* 0x0000000405067825 */ /* 0x000fc400078e020e */
[----:B------:R-:W3:Y:S02]  /*0b50*/  LDG.E.CONSTANT R14, desc[UR8][R14.64] ;  /* 0x000000080e0e7981 */ /* 0x000ee4000c1e9900 */
[----:B------:R-:W-:Y:S02]  /*0b60*/  IMAD.WIDE R18, R4, 0x4, R16 ;  /* 0x0000000404127825 */ /* 0x000fe400078e0210 */
[----:B------:R-:W4:Y:S02]  /*0b70*/  LDG.E.CONSTANT R2, desc[UR8][R16.64] ;  /* 0x0000000810027981 */ /* 0x000f24000c1e9900 */
[----:B------:R-:W-:Y:S02]  /*0b80*/  IMAD.WIDE R4, R5, 0x4, R6 ;  /* 0x0000000405047825 */ /* 0x000fe400078e0206 */
[----:B------:R-:W4:Y:S04]  /*0b90*/  LDG.E.CONSTANT R6, desc[UR8][R6.64] ;  /* 0x0000000806067981 */ /* 0x000f28000c1e9900 */
[----:B------:R-:W5:Y:S04]  /*0ba0*/  LDG.E.CONSTANT R19, desc[UR8][R18.64] ;  /* 0x0000000812137981 */ /* 0x000f68000c1e9900 */
[----:B------:R-:W5:Y:S01]  /*0bb0*/  LDG.E.CONSTANT R4, desc[UR8][R4.64] ;  /* 0x0000000804047981 */ /* 0x000f62000c1e9900 */
[----:B--2---:R-:W-:-:S04]  /*0bc0*/  FFMA R9, R9, R10, R26 ;  /* 0x0000000a09097223 */ /* 0x004fc8000000001a */
[----:B---3--:R-:W-:-:S04]  /*0bd0*/  FFMA R9, R12, R14, R9 ;  /* 0x0000000e0c097223 */ /* 0x008fc80000000009 */
[----:B----4-:R-:W-:-:S04]  /*0be0*/  FFMA R2, R2, R6, R9 ;  /* 0x0000000602027223 */ /* 0x010fc80000000009 */
[----:B-----5:R-:W-:-:S07]  /*0bf0*/  FFMA R26, R19, R4, R2 ;  /* 0x00000004131a7223 */ /* 0x020fce0000000002 */
.L_x_18:
[----:B------:R-:W0:Y:S01]  /*0c00*/  LDC.64 R4, c[0x0][0x390] ;  /* 0x0000e400ff047b82 */ /* 0x000e220000000a00 */
[----:B------:R-:W1:Y:S02]  /*0c10*/  LDCU UR4, c[0x0][0x39c] ;  /* 0x00007380ff0477ac */ /* 0x000e640008000800 */
[----:B-1----:R-:W-:-:S04]  /*0c20*/  IMAD R3, R3, UR4, R0 ;  /* 0x0000000403037c24 */ /* 0x002fc8000f8e0200 */
[----:B0-----:R-:W-:-:S05]  /*0c30*/  IMAD.WIDE R2, R3, 0x4, R4 ;  /* 0x0000000403027825 */ /* 0x001fca00078e0204 */
[----:B------:R-:W-:Y:S01]  /*0c40*/  STG.E desc[UR8][R2.64], R26 ;  /* 0x0000001a02007986 */ /* 0x000fe2000c101908 */
[----:B------:R-:W-:Y:S05]  /*0c50*/  EXIT ;  /* 0x000000000000794d */ /* 0x000fea0003800000 */
.L_x_22:
        /* <DEDUP_REMOVED lines=10> */
.L_x_32:


//--------------------- .text._Z7atb_gpuPKfS0_Pfiii --------------------------
	.section	.text._Z7atb_gpuPKfS0_Pfiii,"ax",@progbits
	.align	128
        .global         _Z7atb_gpuPKfS0_Pfiii
        .type           _Z7atb_gpuPKfS0_Pfiii,@function
        .size           _Z7atb_gpuPKfS0_Pfiii,(.L_x_33 - _Z7atb_gpuPKfS0_Pfiii)
        .other          _Z7atb_gpuPKfS0_Pfiii,@"STO_CUDA_ENTRY STV_DEFAULT"
_Z7atb_gpuPKfS0_Pfiii:
.text._Z7atb_gpuPKfS0_Pfiii:
[----:B------:R-:W-:Y:S08]  /*0000*/  LDC R1, c[0x0][0x37c] ;  /* 0x0000df00ff017b82 */ /* 0x000ff00000000800 */
[----:B------:R-:W0:Y:S01]  /*0010*/  LDC R0, c[0x0][0x3a0] ;  /* 0x0000e800ff007b82 */ /* 0x000e220000000800 */
[----:B------:R-:W1:Y:S01]  /*0020*/  S2R R3, SR_CTAID.X ;  /* 0x0000000000037919 */ /* 0x000e620000002500 */
[----:B------:R-:W1:Y:S01]  /*0030*/  LDCU UR6, c[0x0][0x360] ;  /* 0x00006c00ff0677ac */ /* 0x000e620008000800 */
[----:B------:R-:W-:Y:S01]  /*0040*/  HFMA2 R9, -RZ, RZ, 0, 0 ;  /* 0x00000000ff097431 */ /* 0x000fe200000001ff */
[----:B------:R-:W1:Y:S01]  /*0050*/  S2R R2, SR_TID.X ;  /* 0x0000000000027919 */ /* 0x000e620000002100 */
[----:B------:R-:W2:Y:S01]  /*0060*/  LDCU UR7, c[0x0][0x364] ;  /* 0x00006c80ff0777ac */ /* 0x000ea20008000800 */
[----:B------:R-:W2:Y:S01]  /*0070*/  S2R R4, SR_CTAID.Y ;  /* 0x0000000000047919 */ /* 0x000ea20000002600 */
[----:B------:R-:W3:Y:S01]  /*0080*/  LDCU.64 UR4, c[0x0][0x358] ;  /* 0x00006b00ff0477ac */ /* 0x000ee20008000a00 */
[----:B------:R-:W2:Y:S01]  /*0090*/  S2R R5, SR_TID.Y ;  /* 0x0000000000057919 */ /* 0x000ea20000002200 */
[----:B0-----:R-:W-:Y:S01]  /*00a0*/  ISETP.GE.AND P0, PT, R0, 0x1, PT ;  /* 0x000000010000780c */ /* 0x001fe20003f06270 */
[----:B-1----:R-:W-:-:S02]  /*00b0*/  IMAD R3, R3, UR6, R2 ;  /* 0x0000000603037c24 */ /* 0x002fc4000f8e0202 */
[----:B--2---:R-:W-:-:S10]  /*00c0*/  IMAD R2, R4, UR7, R5 ;  /* 0x0000000704027c24 */ /* 0x004fd4000f8e0205 */
[----:B---3--:R-:W-:Y:S05]  /*00d0*/  @!P0 BRA `(.L_x_23) ;  /* 0x0000000400e08947 */ /* 0x008fea0003800000 */
[C---:B------:R-:W-:Y:S02]  /*00e0*/  ISETP.GE.U32.AND P1, PT, R0.reuse, 0x8, PT ;  /* 0x000000080000780c */ /* 0x040fe40003f26070 */
[----:B------:R-:W-:Y:S02]  /*00f0*/  LOP3.LUT R5, R0, 0x7, RZ, 0xc0, !PT ;  /* 0x0000000700057812 */ /* 0x000fe400078ec0ff */
[----:B------:R-:W-:Y:S02]  /*0100*/  MOV R9, RZ ;  /* 0x000000ff00097202 */ /* 0x000fe40000000f00 */
[----:B------:R-:W-:Y:S02]  /*0110*/  ISETP.NE.AND P0, PT, R5, RZ, PT ;  /* 0x000000ff0500720c */ /* 0x000fe40003f05270 */
[----:B------:R-:W-:-:S05]  /*0120*/  MOV R6, RZ ;  /* 0x000000ff00067202 */ /* 0x000fca0000000f00 */
[----:B------:R-:W-:Y:S06]  /*0130*/  @!P1 BRA `(.L_x_24) ;  /* 0x0000000000d49947 */ /* 0x000fec0003800000 */
[----:B------:R-:W-:Y:S02]  /*0140*/  LOP3.LUT R6, R0, 0x7ffffff8, RZ, 0xc0, !PT ;  /* 0x7ffffff800067812 */ /* 0x000fe400078ec0ff */
[----:B------:R-:W-:Y:S02]  /*0150*/  MOV R9, RZ ;  /* 0x000000ff00097202 */ /* 0x000fe40000000f00 */
[----:B------:R-:W-:Y:S02]  /*0160*/  MOV R7, R3 ;  /* 0x0000000300077202 */ /* 0x000fe40000000f00 */
[----:B------:R-:W-:Y:S02]  /*0170*/  MOV R8, R2 ;  /* 0x0000000200087202 */ /* 0x000fe40000000f00 */
[----:B------:R-:W-:-:S07]  /*0180*/  IADD3 R4, PT, PT, -R6, RZ, RZ ;  /* 0x000000ff06047210 */ /* 0x000fce0007ffe1ff */
.L_x_25:
[----:B------:R-:W0:Y:S08]  /*0190*/  LDC.64 R14, c[0x0][0x380] ;  /* 0x0000e000ff0e7b82 */ /* 0x000e300000000a00 */
[----:B------:R-:W1:Y:S08]  /*01a0*/  LDC.64 R16, c[0x0][0x388] ;  /* 0x0000e200ff107b82 */ /* 0x000e700000000a00 */
[----:B------:R-:W2:Y:S01]  /*01b0*/  LDC.64 R12, c[0x0][0x398] ;  /* 0x0000e600ff0c7b82 */ /* 0x000ea20000000a00 */
[----:B0-----:R-:W-:-:S05]  /*01c0*/  IMAD.WIDE R14, R7, 0x4, R14 ;  /* 0x00000004070e7825 */ /* 0x001fca00078e020e */
[----:B------:R0:W3:Y:S01]  /*01d0*/  LDG.E.CONSTANT R18, desc[UR4][R14.64] ;  /* 0x000000040e127981 */ /* 0x0000e2000c1e9900 */
[----:B-1----:R-:W-:-:S05]  /*01e0*/  IMAD.WIDE R16, R8, 0x4, R16 ;  /* 0x0000000408107825 */ /* 0x002fca00078e0210 */
[----:B------:R1:W3:Y:S01]  /*01f0*/  LDG.E.CONSTANT R19, desc[UR4][R16.64] ;  /* 0x0000000410137981 */ /* 0x0002e2000c1e9900 */
[----:B--2---:R-:W-:-:S04]  /*0200*/  IMAD.WIDE R28, R12, 0x4, R14 ;  /* 0x000000040c1c7825 */ /* 0x004fc800078e020e */
[----:B------:R-:W-:-:S04]  /*0210*/  IMAD.WIDE R10, R13, 0x4, R16 ;  /* 0x000000040d0a7825 */ /* 0x000fc800078e0210 */
[C---:B------:R-:W-:Y:S01]  /*0220*/  IMAD.WIDE R24, R12.reuse, 0x4, R28 ;  /* 0x000000040c187825 */ /* 0x040fe200078e021c */
[----:B------:R2:W4:Y:S03]  /*0230*/  LDG.E.CONSTANT R27, desc[UR4][R10.64] ;  /* 0x000000040a1b7981 */ /* 0x000526000c1e9900 */
[C---:B------:R-:W-:Y:S01]  /*0240*/  IMAD.WIDE R20, R13.reuse, 0x4, R10 ;  /* 0x000000040d147825 */ /* 0x040fe200078e020a */
[----:B------:R-:W4:Y:S03]  /*0250*/  LDG.E.CONSTANT R28, desc[UR4][R28.64] ;  /* 0x000000041c1c7981 */ /* 0x000f26000c1e9900 */
[----:B------:R-:W-:Y:S01]  /*0260*/  IMAD.WIDE R22, R12, 0x4, R24 ;  /* 0x000000040c167825 */ /* 0x000fe200078e0218 */
[----:B------:R-:W5:Y:S03]  /*0270*/  LDG.E.CONSTANT R26, desc[UR4][R20.64] ;  /* 0x00000004141a7981 */ /* 0x000f66000c1e9900 */
[C---:B0-----:R-:W-:Y:S01]  /*0280*/  IMAD.WIDE R14, R13.reuse, 0x4, R20 ;  /* 0x000000040d0e7825 */ /* 0x041fe200078e0214 */
[----:B------:R-:W5:Y:S03]  /*0290*/  LDG.E.CONSTANT R25, desc[UR4][R24.64] ;  /* 0x0000000418197981 */ /* 0x000f66000c1e9900 */
[----:B-1----:R-:W-:Y:S01]  /*02a0*/  IMAD.WIDE R16, R13, 0x4, R14 ;  /* 0x000000040d107825 */ /* 0x002fe200078e020e */
[----:B------:R0:W5:Y:S03]  /*02b0*/  LDG.E.CONSTANT R24, desc[UR4][R14.64] ;  /* 0x000000040e187981 */ /* 0x000166000c1e9900 */
[----:B---3--:R-:W-:Y:S01]  /*02c0*/  FFMA R9, R18, R19, R9 ;  /* 0x0000001312097223 */ /* 0x008fe20000000009 */
[----:B------:R-:W-:-:S02]  /*02d0*/  IMAD.WIDE R18, R12, 0x4, R22 ;  /* 0x000000040c127825 */ /* 0x000fc400078e0216 */
[----:B------:R-:W3:Y:S02]  /*02e0*/  LDG.E.CONSTANT R23, desc[UR4][R22.64] ;  /* 0x0000000416177981 */ /* 0x000ee4000c1e9900 */
[C---:B--2---:R-:W-:Y:S02]  /*02f0*/  IMAD.WIDE R10, R12.reuse, 0x4, R18 ;  /* 0x000000040c0a7825 */ /* 0x044fe400078e0212 */
[----:B------:R-:W2:Y:S02]  /*0300*/  LDG.E.CONSTANT R21, desc[UR4][R18.64] ;  /* 0x0000000412157981 */ /* 0x000ea4000c1e9900 */
[----:B0-----:R-:W-:Y:S02]  /*0310*/  IMAD.WIDE R14, R12, 0x4, R10 ;  /* 0x000000040c0e7825 */ /* 0x001fe400078e020a */
[----:B------:R0:W2:Y:S04]  /*0320*/  LDG.E.CONSTANT R22, desc[UR4][R16.64] ;  /* 0x0000000410167981 */ /* 0x0000a8000c1e9900 */
[----:B------:R-:W2:Y:S01]  /*0330*/  LDG.E.CONSTANT R11, desc[UR4][R10.64] ;  /* 0x000000040a0b7981 */ /* 0x000ea2000c1e9900 */
[----:B0-----:R-:W-:-:S03]  /*0340*/  IMAD.WIDE R16, R13, 0x4, R16 ;  /* 0x000000040d107825 */ /* 0x001fc600078e0210 */
[----:B------:R0:W2:Y:S01]  /*0350*/  LDG.E.CONSTANT R10, desc[UR4][R14.64] ;  /* 0x000000040e0a7981 */ /* 0x0000a2000c1e9900 */
[----:B------:R-:W-:-:S03]  /*0360*/  IMAD.WIDE R18, R13, 0x4, R16 ;  /* 0x000000040d127825 */ /* 0x000fc600078e0210 */
[----:B------:R-:W2:Y:S01]  /*0370*/  LDG.E.CONSTANT R20, desc[UR4][R16.64] ;  /* 0x0000000410147981 */ /* 0x000ea2000c1e9900 */
[----:B0-----:R-:W-:-:S05]  /*0380*/  IMAD.WIDE R14, R12, 0x4, R14 ;  /* 0x000000040c0e7825 */ /* 0x001fca00078e020e */
[----:B------:R-:W2:Y:S04]  /*0390*/  LDG.E.CONSTANT R29, desc[UR4][R14.64] ;  /* 0x000000040e1d7981 */ /* 0x000ea8000c1e9900 */
[----:B------:R0:W2:Y:S02]  /*03a0*/  LDG.E.CONSTANT R15, desc[UR4][R18.64] ;  /* 0x00000004120f7981 */ /* 0x0000a4000c1e9900 */
[----:B0-----:R-:W-:-:S06]  /*03b0*/  IMAD.WIDE R18, R13, 0x4, R18 ;  /* 0x000000040d127825 */ /* 0x001fcc00078e0212 */
[----:B------:R-:W2:Y:S01]  /*03c0*/  LDG.E.CONSTANT R18, desc[UR4][R18.64] ;  /* 0x0000000412127981 */ /* 0x000ea2000c1e9900 */
[----:B----4-:R-:W-:Y:S01]  /*03d0*/  FFMA R28, R28, R27, R9 ;  /* 0x0000001b1c1c7223 */ /* 0x010fe20000000009 */
[----:B------:R-:W-:-:S03]  /*03e0*/  IADD3 R4, PT, PT, R4, 0x8, RZ ;  /* 0x0000000804047810 */ /* 0x000fc60007ffe0ff */
[----:B-----5:R-:W-:Y:S01]  /*03f0*/  FFMA R26, R25, R26, R28 ;  /* 0x0000001a191a7223 */ /* 0x020fe2000000001c */
[----:B------:R-:W-:Y:S02]  /*0400*/  ISETP.NE.AND P1, PT, R4, RZ, PT ;  /* 0x000000ff0400720c */ /* 0x000fe40003f25270 */
[----:B------:R-:W-:Y:S02]  /*0410*/  LEA R7, R12, R7, 0x3 ;  /* 0x000000070c077211 */ /* 0x000fe400078e18ff */
[----:B------:R-:W-:Y:S01]  /*0420*/  LEA R8, R13, R8, 0x3 ;  /* 0x000000080d087211 */ /* 0x000fe200078e18ff */
[----:B---3--:R-:W-:-:S04]  /*0430*/  FFMA R24, R23, R24, R26 ;  /* 0x0000001817187223 */ /* 0x008fc8000000001a */
[----:B--2---:R-:W-:-:S04]  /*0440*/  FFMA R22, R21, R22, R24 ;  /* 0x0000001615167223 */ /* 0x004fc80000000018 */
[----:B------:R-:W-:-:S04]  /*0450*/  FFMA R11, R11, R20, R22 ;  /* 0x000000140b0b7223 */ /* 0x000fc80000000016 */
[----:B------:R-:W-:-:S04]  /*0460*/  FFMA R10, R10, R15, R11 ;  /* 0x0000000f0a0a7223 */ /* 0x000fc8000000000b */
[----:B------:R-:W-:Y:S01]  /*0470*/  FFMA R9, R29, R18, R10 ;  /* 0x000000121d097223 */ /* 0x000fe2000000000a */
[----:B------:R-:W-:Y:S06]  /*0480*/  @P1 BRA `(.L_x_25) ;  /* 0xfffffffc00401947 */ /* 0x000fec000383ffff */
.L_x_24:
[----:B------:R-:W-:Y:S05]  /*0490*/  @!P0 BRA `(.L_x_23) ;  /* 0x0000000000f08947 */ /* 0x000fea0003800000 */
[----:B------:R-:W-:Y:S02]  /*04a0*/  ISETP.GE.U32.AND P0, PT, R5, 0x4, PT ;  /* 0x000000040500780c */ /* 0x000fe40003f06070 */
[----:B------:R-:W-:-:S04]  /*04b0*/  LOP3.LUT R7, R0, 0x3, RZ, 0xc0, !PT ;  /* 0x0000000300077812 */ /* 0x000fc800078ec0ff */
[----:B------:R-:W-:-:S07]  /*04c0*/  ISETP.NE.AND P1, PT, R7, RZ, PT ;  /* 0x000000ff0700720c */ /* 0x000fce0003f25270 */
[----:B------:R-:W-:Y:S06]  /*04d0*/  @!P0 BRA `(.L_x_26) ;  /* 0x0000000000688947 */ /* 0x000fec0003800000 */
[----:B------:R-:W0:Y:S08]  /*04e0*/  LDC.64 R4, c[0x0][0x398] ;  /* 0x0000e600ff047b82 */ /* 0x000e300000000a00 */
[----:B------:R-:W1:Y:S08]  /*04f0*/  LDC.64 R20, c[0x0][0x380] ;  /* 0x0000e000ff147b82 */ /* 0x000e700000000a00 */
[----:B------:R-:W2:Y:S01]  /*0500*/  LDC.64 R22, c[0x0][0x388] ;  /* 0x0000e200ff167b82 */ /* 0x000ea20000000a00 */
[----:B0-----:R-:W-:-:S02]  /*0510*/  IMAD R11, R6, R4, R3 ;  /* 0x00000004060b7224 */ /* 0x001fc400078e0203 */
[----:B------:R-:W-:Y:S02]  /*0520*/  IMAD R13, R6, R5, R2 ;  /* 0x00000005060d7224 */ /* 0x000fe400078e0202 */
[----:B-1----:R-:W-:-:S05]  /*0530*/  IMAD.WIDE R20, R11, 0x4, R20 ;  /* 0x000000040b147825 */ /* 0x002fca00078e0214 */
[----:B------:R-:W3:Y:S01]  /*0540*/  LDG.E.CONSTANT R8, desc[UR4][R20.64] ;  /* 0x0000000414087981 */ /* 0x000ee2000c1e9900 */
[----:B------:R-:W-:-:S04]  /*0550*/  IMAD.WIDE R10, R4, 0x4, R20 ;  /* 0x00000004040a7825 */ /* 0x000fc800078e0214 */
[----:B--2---:R-:W-:-:S04]  /*0560*/  IMAD.WIDE R22, R13, 0x4, R22 ;  /* 0x000000040d167825 */ /* 0x004fc800078e0216 */
[C---:B------:R-:W-:Y:S02]  /*0570*/  IMAD.WIDE R12, R5.reuse, 0x4, R22 ;  /* 0x00000004050c7825 */ /* 0x040fe400078e0216 */
[----:B------:R-:W3:Y:S02]  /*0580*/  LDG.E.CONSTANT R22, desc[UR4][R22.64] ;  /* 0x0000000416167981 */ /* 0x000ee4000c1e9900 */
[C---:B------:R-:W-:Y:S02]  /*0590*/  IMAD.WIDE R16, R4.reuse, 0x4, R10 ;  /* 0x0000000404107825 */ /* 0x040fe400078e020a */
[----:B------:R-:W2:Y:S02]  /*05a0*/  LDG.E.CONSTANT R11, desc[UR4][R10.64] ;  /* 0x000000040a0b7981 */ /* 0x000ea4000c1e9900 */
[----:B------:R-:W-:Y:S02]  /*05b0*/  IMAD.WIDE R14, R5, 0x4, R12 ;  /* 0x00000004050e7825 */ /* 0x000fe400078e020c */
[----:B------:R-:W2:Y:S02]  /*05c0*/  LDG.E.CONSTANT R12, desc[UR4][R12.64] ;  /* 0x000000040c0c7981 */ /* 0x000ea4000c1e9900 */
[----:B------:R-:W-:-:S02]  /*05d0*/  IMAD.WIDE R18, R4, 0x4, R16 ;  /* 0x0000000404127825 */ /* 0x000fc400078e0210 */
[----:B------:R-:W4:Y:S02]  /*05e0*/  LDG.E.CONSTANT R25, desc[UR4][R16.64] ;  /* 0x0000000410197981 */ /* 0x000f24000c1e9900 */
[----:B------:R-:W-:Y:S02]  /*05f0*/  IMAD.WIDE R4, R5, 0x4, R14 ;  /* 0x0000000405047825 */ /* 0x000fe400078e020e */
[----:B------:R-:W4:Y:S04]  /*0600*/  LDG.E.CONSTANT R14, desc[UR4][R14.64] ;  /* 0x000000040e0e7981 */ /* 0x000f28000c1e9900 */
[----:B------:R-:W5:Y:S04]  /*0610*/  LDG.E.CONSTANT R19, desc[UR4][R18.64] ;  /* 0x0000000412137981 */ /* 0x000f68000c1e9900 */
[----:B------:R-:W5:Y:S01]  /*0620*/  LDG.E.CONSTANT R4, desc[UR4][R4.64] ;  /* 0x0000000404047981 */ /* 0x000f62000c1e9900 */
[----:B------:R-:W-:Y:S01]  /*0630*/  IADD3 R6, PT, PT, R6, 0x4, RZ ;  /* 0x0000000406067810 */ /* 0x000fe20007ffe0ff */
[----:B---3--:R-:W-:-:S04]  /*0640*/  FFMA R8, R8, R22, R9 ;  /* 0x0000001608087223 */ /* 0x008fc80000000009 */
[----:B--2---:R-:W-:-:S04]  /*0650*/  FFMA R8, R11, R12, R8 ;  /* 0x0000000c0b087223 */ /* 0x004fc80000000008 */
[----:B----4-:R-:W-:-:S04]  /*0660*/  FFMA R8, R25, R14, R8 ;  /* 0x0000000e19087223 */ /* 0x010fc80000000008 */
[----:B-----5:R-:W-:-:S07]  /*0670*/  FFMA R9, R19, R4, R8 ;  /* 0x0000000413097223 */ /* 0x020fce0000000008 */
.L_x_26:
[----:B------:R-:W-:Y:S05]  /*0680*/  @!P1 BRA `(.L_x_23) ;  /* 0x0000000000749947 */ /* 0x000fea0003800000 */
[----:B------:R-:W-:Y:S01]  /*0690*/  ISETP.NE.AND P0, PT, R7, 0x1, PT ;  /* 0x000000010700780c */ /* 0x000fe20003f05270 */
[----:B------:R-:W0:Y:S01]  /*06a0*/  LDC.64 R16, c[0x0][0x380] ;  /* 0x0000e000ff107b82 */ /* 0x000e220000000a00 */
[----:B------:R-:W-:-:S04]  /*06b0*/  LOP3.LUT R0, R0, 0x1, RZ, 0xc0, !PT ;  /* 0x0000000100007812 */ /* 0x000fc800078ec0ff */
[----:B------:R-:W-:-:S03]  /*06c0*/  ISETP.NE.U32.AND P1, PT, R0, 0x1, PT ;  /* 0x000000010000780c */ /* 0x000fc60003f25070 */
[----:B------:R-:W1:Y:S08]  /*06d0*/  LDC.64 R18, c[0x0][0x388] ;  /* 0x0000e200ff127b82 */ /* 0x000e700000000a00 */
[----:B------:R-:W2:Y:S08]  /*06e0*/  @P0 LDC.64 R12, c[0x0][0x398] ;  /* 0x0000e600ff0c0b82 */ /* 0x000eb00000000a00 */
[----:B------:R-:W3:Y:S08]  /*06f0*/  @!P1 LDC.64 R14, c[0x0][0x398] ;  /* 0x0000e600ff0e9b82 */ /* 0x000ef00000000a00 */
[----:B------:R-:W4:Y:S08]  /*0700*/  LDC.64 R10, c[0x0][0x380] ;  /* 0x0000e000ff0a7b82 */ /* 0x000f300000000a00 */
[----:B------:R-:W5:Y:S01]  /*0710*/  LDC.64 R4, c[0x0][0x388] ;  /* 0x0000e200ff047b82 */ /* 0x000f620000000a00 */
[----:B--2---:R-:W-:-:S02]  /*0720*/  @P0 IMAD R21, R6, R12, R3 ;  /* 0x0000000c06150224 */ /* 0x004fc400078e0203 */
[C---:B------:R-:W-:Y:S01]  /*0730*/  @P0 IMAD R7, R6.reuse, R13, R2 ;  /* 0x0000000d06070224 */ /* 0x040fe200078e0202 */
[----:B------:R-:W-:Y:S01]  /*0740*/  @P0 IADD3 R6, PT, PT, R6, 0x2, RZ ;  /* 0x0000000206060810 */ /* 0x000fe20007ffe0ff */
[----:B0-----:R-:W-:-:S04]  /*0750*/  @P0 IMAD.WIDE R20, R21, 0x4, R16 ;  /* 0x0000000415140825 */ /* 0x001fc800078e0210 */
[----:B-1----:R-:W-:Y:S01]  /*0760*/  @P0 IMAD.WIDE R16, R7, 0x4, R18 ;  /* 0x0000000407100825 */ /* 0x002fe200078e0212 */
[----:B------:R-:W2:Y:S03]  /*0770*/  @P0 LDG.E.CONSTANT R0, desc[UR4][R20.64] ;  /* 0x0000000414000981 */ /* 0x000ea6000c1e9900 */
[C---:B---3--:R-:W-:Y:S02]  /*0780*/  @!P1 IMAD R23, R6.reuse, R14, R3 ;  /* 0x0000000e06179224 */ /* 0x048fe400078e0203 */
[----:B------:R-:W-:Y:S02]  /*0790*/  @!P1 IMAD R15, R6, R15, R2 ;  /* 0x0000000f060f9224 */ /* 0x000fe400078e0202 */
[----:B------:R-:W-:-:S04]  /*07a0*/  @P0 IMAD.WIDE R18, R12, 0x4, R20 ;  /* 0x000000040c120825 */ /* 0x000fc800078e0214 */
[----:B------:R-:W-:Y:S02]  /*07b0*/  @P0 IMAD.WIDE R6, R13, 0x4, R16 ;  /* 0x000000040d060825 */ /* 0x000fe400078e0210 */
[----:B------:R-:W2:Y:S02]  /*07c0*/  @P0 LDG.E.CONSTANT R16, desc[UR4][R16.64] ;  /* 0x0000000410100981 */ /* 0x000ea4000c1e9900 */
[----:B----4-:R-:W-:Y:S02]  /*07d0*/  @!P1 IMAD.WIDE R10, R23, 0x4, R10 ;  /* 0x00000004170a9825 */ /* 0x010fe400078e020a */
[----:B------:R-:W3:Y:S02]  /*07e0*/  @P0 LDG.E.CONSTANT R19, desc[UR4][R18.64] ;  /* 0x0000000412130981 */ /* 0x000ee4000c1e9900 */
[----:B-----5:R-:W-:Y:S02]  /*07f0*/  @!P1 IMAD.WIDE R4, R15, 0x4, R4 ;  /* 0x000000040f049825 */ /* 0x020fe400078e0204 */
[----:B------:R-:W3:Y:S04]  /*0800*/  @P0 LDG.E.CONSTANT R6, desc[UR4][R6.64] ;  /* 0x0000000406060981 */ /* 0x000ee8000c1e9900 */
[----:B------:R-:W4:Y:S04]  /*0810*/  @!P1 LDG.E.CONSTANT R10, desc[UR4][R10.64] ;  /* 0x000000040a0a9981 */ /* 0x000f28000c1e9900 */
[----:B------:R-:W4:Y:S01]  /*0820*/  @!P1 LDG.E.CONSTANT R4, desc[UR4][R4.64] ;  /* 0x0000000404049981 */ /* 0x000f22000c1e9900 */
[----:B--2---:R-:W-:-:S04]  /*0830*/  @P0 FFMA R0, R0, R16, R9 ;  /* 0x0000001000000223 */ /* 0x004fc80000000009 */
[----:B---3--:R-:W-:-:S04]  /*0840*/  @P0 FFMA R9, R19, R6, R0 ;  /* 0x0000000613090223 */ /* 0x008fc80000000000 */
[----:B----4-:R-:W-:-:S07]  /*0850*/  @!P1 FFMA R9, R10, R4, R9 ;  /* 0x000000040a099223 */ /* 0x010fce0000000009 */
.L_x_23:
[----:B------:R-:W0:Y:S01]  /*0860*/  LDC.64 R4, c[0x0][0x390] ;  /* 0x0000e400ff047b82 */ /* 0x000e220000000a00 */
[----:B------:R-:W1:Y:S02]  /*0870*/  LDCU UR6, c[0x0][0x39c] ;  /* 0x00007380ff0677ac */ /* 0x000e640008000800 */
[----:B-1----:R-:W-:-:S04]  /*0880*/  IMAD R3, R3, UR6, R2 ;  /* 0x0000000603037c24 */ /* 0x002fc8000f8e0202 */
[----:B0-----:R-:W-:-:S05]  /*0890*/  IMAD.WIDE R2, R3, 0x4, R4 ;  /* 0x0000000403027825 */ /* 0x001fca00078e0204 */
[----:B------:R-:W-:Y:S01]  /*08a0*/  STG.E desc[UR4][R2.64], R9 ;  /* 0x0000000902007986 */ /* 0x000fe2000c101904 */
[----:B------:R-:W-:Y:S05]  /*08b0*/  EXIT ;  /* 0x000000000000794d */ /* 0x000fea0003800000 */
.L_x_27:
        /* <DEDUP_REMOVED lines=12> */
.L_x_33:


//--------------------- .nv.shared.reserved.0     --------------------------
	.section	.nv.shared.reserved.0,"aw",@nobits
	.weak		__nv_reservedSMEM_offset_0_alias
	.size		__nv_reservedSMEM_offset_0_alias, 0, 64
	.other		__nv_reservedSMEM_offset_0_alias,@"STO_CUDA_RESERVED_SHARED STV_DEFAULT"
__nv_reservedSMEM_offset_0_alias:
	.zero		0
	.zero		64


//--------------------- .nv.constant0._Z16atb_gpu_junroll8PKfS0_Pfiii --------------------------
	.section	.nv.constant0._Z16atb_gpu_junroll8PKfS0_Pfiii,"a",@progbits
	.sectionflags	@""
	.align	4
.nv.constant0._Z16atb_gpu_junroll8PKfS0_Pfiii:
	.zero		932


//--------------------- .nv.constant0._Z16atb_gpu_ijunrollPKfS0_Pfiii --------------------------
	.section	.nv.constant0._Z16atb_gpu_ijunrollPKfS0_Pfiii,"a",@progbits
	.sectionflags	@""
	.align	4
.nv.constant0._Z16atb_gpu_ijunrollPKfS0_Pfiii:
	.zero		932


//--------------------- .nv.constant0._Z15atb_gpu_iunrollPKfS0_Pfiii --------------------------
	.section	.nv.constant0._Z15atb_gpu_iunrollPKfS0_Pfiii,"a",@progbits
	.sectionflags	@""
	.align	4
.nv.constant0._Z15atb_gpu_iunrollPKfS0_Pfiii:
	.zero		932


//--------------------- .nv.constant0._Z15atb_gpu_junrollPKfS0_Pfiii --------------------------
	.section	.nv.constant0._Z15atb_gpu_junrollPKfS0_Pfiii,"a",@progbits
	.sectionflags	@""
	.align	4
.nv.constant0._Z15atb_gpu_junrollPKfS0_Pfiii:
	.zero		932


//--------------------- .nv.constant0._Z15atb_gpu_kunrollPKfS0_Pfiii --------------------------
	.section	.nv.constant0._Z15atb_gpu_kunrollPKfS0_Pfiii,"a",@progbits
	.sectionflags	@""
	.align	4
.nv.constant0._Z15atb_gpu_kunrollPKfS0_Pfiii:
	.zero		932


//--------------------- .nv.constant0._Z7atb_gpuPKfS0_Pfiii --------------------------
	.section	.nv.constant0._Z7atb_gpuPKfS0_Pfiii,"a",@progbits
	.sectionflags	@""
	.align	4
.nv.constant0._Z7atb_gpuPKfS0_Pfiii:
	.zero		932


//--------------------- SYMBOLS --------------------------

	.type		.nv.reservedSmem.offset0,@object
	.size		.nv.reservedSmem.offset0,0x4
